//
// Generated by NVIDIA NVVM Compiler
//
// Compiler Build ID: CL-36424714
// Cuda compilation tools, release 13.0, V13.0.88
// Based on NVVM 20.0.0
//

.version 9.0
.target sm_100
.address_size 64

	// .globl	_Z22transpose_depad_kernelPKfiiPKliiPf

.visible .entry _Z22transpose_depad_kernelPKfiiPKliiPf(
	.param .u64 .ptr .align 1 _Z22transpose_depad_kernelPKfiiPKliiPf_param_0,
	.param .u32 _Z22transpose_depad_kernelPKfiiPKliiPf_param_1,
	.param .u32 _Z22transpose_depad_kernelPKfiiPKliiPf_param_2,
	.param .u64 .ptr .align 1 _Z22transpose_depad_kernelPKfiiPKliiPf_param_3,
	.param .u32 _Z22transpose_depad_kernelPKfiiPKliiPf_param_4,
	.param .u32 _Z22transpose_depad_kernelPKfiiPKliiPf_param_5,
	.param .u64 .ptr .align 1 _Z22transpose_depad_kernelPKfiiPKliiPf_param_6
)
{
	.reg .pred 	%p<13>;
	.reg .b32 	%r<20>;
	.reg .b32 	%f<2>;
	.reg .b64 	%rd<136>;

	ld.param.u64 	%rd40, [_Z22transpose_depad_kernelPKfiiPKliiPf_param_0];
	ld.param.u32 	%r8, [_Z22transpose_depad_kernelPKfiiPKliiPf_param_2];
	ld.param.u64 	%rd42, [_Z22transpose_depad_kernelPKfiiPKliiPf_param_3];
	ld.param.u32 	%r9, [_Z22transpose_depad_kernelPKfiiPKliiPf_param_4];
	ld.param.u32 	%r10, [_Z22transpose_depad_kernelPKfiiPKliiPf_param_5];
	ld.param.u64 	%rd41, [_Z22transpose_depad_kernelPKfiiPKliiPf_param_6];
	cvta.to.global.u64 	%rd1, %rd42;
	mov.u32 	%r19, %tid.x;
	mov.u32 	%r2, %ctaid.x;
	mul.lo.s32 	%r3, %r9, %r8;
	div.u32 	%r11, %r2, %r3;
	rem.u32 	%r12, %r2, %r8;
	cvt.u64.u32 	%rd2, %r12;
	cvt.u64.u32 	%rd3, %r11;
	mul.wide.u32 	%rd43, %r11, 8;
	add.s64 	%rd44, %rd1, %rd43;
	ld.global.u64 	%rd45, [%rd44];
	setp.le.s64 	%p1, %rd45, %rd2;
	@%p1 bra 	$L__BB0_17;
	setp.gt.u32 	%p2, %r3, %r2;
	mov.b64 	%rd132, 0;
	@%p2 bra 	$L__BB0_14;
	cvt.u32.u64 	%r13, %rd3;
	max.u64 	%rd4, %rd3, 1;
	and.b64  	%rd5, %rd4, 15;
	setp.lt.u32 	%p3, %r13, 16;
	mov.b64 	%rd121, 0;
	mov.u64 	%rd132, %rd121;
	@%p3 bra 	$L__BB0_5;
	and.b64  	%rd121, %rd4, 2147483632;
	add.s64 	%rd133, %rd1, 64;
	mov.b64 	%rd132, 0;
	mov.u64 	%rd134, %rd121;
$L__BB0_4:
	.pragma "nounroll";
	ld.global.u64 	%rd50, [%rd133+-64];
	add.s64 	%rd51, %rd50, %rd132;
	ld.global.u64 	%rd52, [%rd133+-56];
	add.s64 	%rd53, %rd52, %rd51;
	ld.global.u64 	%rd54, [%rd133+-48];
	add.s64 	%rd55, %rd54, %rd53;
	ld.global.u64 	%rd56, [%rd133+-40];
	add.s64 	%rd57, %rd56, %rd55;
	ld.global.u64 	%rd58, [%rd133+-32];
	add.s64 	%rd59, %rd58, %rd57;
	ld.global.u64 	%rd60, [%rd133+-24];
	add.s64 	%rd61, %rd60, %rd59;
	ld.global.u64 	%rd62, [%rd133+-16];
	add.s64 	%rd63, %rd62, %rd61;
	ld.global.u64 	%rd64, [%rd133+-8];
	add.s64 	%rd65, %rd64, %rd63;
	ld.global.u64 	%rd66, [%rd133];
	add.s64 	%rd67, %rd66, %rd65;
	ld.global.u64 	%rd68, [%rd133+8];
	add.s64 	%rd69, %rd68, %rd67;
	ld.global.u64 	%rd70, [%rd133+16];
	add.s64 	%rd71, %rd70, %rd69;
	ld.global.u64 	%rd72, [%rd133+24];
	add.s64 	%rd73, %rd72, %rd71;
	ld.global.u64 	%rd74, [%rd133+32];
	add.s64 	%rd75, %rd74, %rd73;
	ld.global.u64 	%rd76, [%rd133+40];
	add.s64 	%rd77, %rd76, %rd75;
	ld.global.u64 	%rd78, [%rd133+48];
	add.s64 	%rd79, %rd78, %rd77;
	ld.global.u64 	%rd80, [%rd133+56];
	add.s64 	%rd132, %rd80, %rd79;
	add.s64 	%rd134, %rd134, -16;
	add.s64 	%rd133, %rd133, 128;
	setp.eq.s64 	%p4, %rd134, 0;
	@%p4 bra 	$L__BB0_5;
	bra.uni 	$L__BB0_4;
$L__BB0_5:
	setp.eq.s64 	%p5, %rd5, 0;
	@%p5 bra 	$L__BB0_14;
	and.b64  	%rd11, %rd4, 7;
	setp.lt.u64 	%p6, %rd5, 8;
	@%p6 bra 	$L__BB0_8;
	shl.b64 	%rd82, %rd121, 3;
	add.s64 	%rd83, %rd1, %rd82;
	ld.global.u64 	%rd84, [%rd83];
	add.s64 	%rd85, %rd84, %rd132;
	ld.global.u64 	%rd86, [%rd83+8];
	add.s64 	%rd87, %rd86, %rd85;
	ld.global.u64 	%rd88, [%rd83+16];
	add.s64 	%rd89, %rd88, %rd87;
	ld.global.u64 	%rd90, [%rd83+24];
	add.s64 	%rd91, %rd90, %rd89;
	ld.global.u64 	%rd92, [%rd83+32];
	add.s64 	%rd93, %rd92, %rd91;
	ld.global.u64 	%rd94, [%rd83+40];
	add.s64 	%rd95, %rd94, %rd93;
	ld.global.u64 	%rd96, [%rd83+48];
	add.s64 	%rd97, %rd96, %rd95;
	ld.global.u64 	%rd98, [%rd83+56];
	add.s64 	%rd132, %rd98, %rd97;
	add.s64 	%rd121, %rd121, 8;
$L__BB0_8:
	setp.eq.s64 	%p7, %rd11, 0;
	@%p7 bra 	$L__BB0_14;
	and.b64  	%rd129, %rd4, 3;
	setp.lt.u64 	%p8, %rd11, 4;
	@%p8 bra 	$L__BB0_11;
	shl.b64 	%rd100, %rd121, 3;
	add.s64 	%rd101, %rd1, %rd100;
	ld.global.u64 	%rd102, [%rd101];
	add.s64 	%rd103, %rd102, %rd132;
	ld.global.u64 	%rd104, [%rd101+8];
	add.s64 	%rd105, %rd104, %rd103;
	ld.global.u64 	%rd106, [%rd101+16];
	add.s64 	%rd107, %rd106, %rd105;
	ld.global.u64 	%rd108, [%rd101+24];
	add.s64 	%rd132, %rd108, %rd107;
	add.s64 	%rd121, %rd121, 4;
$L__BB0_11:
	setp.eq.s64 	%p9, %rd129, 0;
	@%p9 bra 	$L__BB0_14;
	shl.b64 	%rd109, %rd121, 3;
	add.s64 	%rd130, %rd1, %rd109;
$L__BB0_13:
	.pragma "nounroll";
	ld.global.u64 	%rd110, [%rd130];
	add.s64 	%rd132, %rd110, %rd132;
	add.s64 	%rd130, %rd130, 8;
	add.s64 	%rd129, %rd129, -1;
	setp.ne.s64 	%p10, %rd129, 0;
	@%p10 bra 	$L__BB0_13;
$L__BB0_14:
	setp.ge.s32 	%p11, %r19, %r10;
	@%p11 bra 	$L__BB0_17;
	mul.lo.s32 	%r4, %r10, %r2;
	add.s64 	%rd111, %rd132, %rd2;
	mul.lo.s32 	%r14, %r10, %r9;
	cvt.s64.s32 	%rd112, %r14;
	rem.u32 	%r15, %r2, %r3;
	div.u32 	%r16, %r15, %r8;
	mul.lo.s32 	%r17, %r16, %r10;
	cvt.u64.u32 	%rd113, %r17;
	mad.lo.s64 	%rd31, %rd111, %rd112, %rd113;
	mov.u32 	%r5, %ntid.x;
	cvta.to.global.u64 	%rd32, %rd40;
	cvta.to.global.u64 	%rd33, %rd41;
$L__BB0_16:
	add.s32 	%r18, %r19, %r4;
	mul.wide.u32 	%rd114, %r18, 4;
	add.s64 	%rd115, %rd32, %rd114;
	ld.global.f32 	%f1, [%rd115];
	cvt.s64.s32 	%rd116, %r19;
	add.s64 	%rd117, %rd31, %rd116;
	shl.b64 	%rd118, %rd117, 2;
	add.s64 	%rd119, %rd33, %rd118;
	st.global.f32 	[%rd119], %f1;
	add.s32 	%r19, %r19, %r5;
	setp.lt.s32 	%p12, %r19, %r10;
	@%p12 bra 	$L__BB0_16;
$L__BB0_17:
	ret;

}
	// .globl	_Z20transpose_pad_kernelPKfiiPKliiPf
.visible .entry _Z20transpose_pad_kernelPKfiiPKliiPf(
	.param .u64 .ptr .align 1 _Z20transpose_pad_kernelPKfiiPKliiPf_param_0,
	.param .u32 _Z20transpose_pad_kernelPKfiiPKliiPf_param_1,
	.param .u32 _Z20transpose_pad_kernelPKfiiPKliiPf_param_2,
	.param .u64 .ptr .align 1 _Z20transpose_pad_kernelPKfiiPKliiPf_param_3,
	.param .u32 _Z20transpose_pad_kernelPKfiiPKliiPf_param_4,
	.param .u32 _Z20transpose_pad_kernelPKfiiPKliiPf_param_5,
	.param .u64 .ptr .align 1 _Z20transpose_pad_kernelPKfiiPKliiPf_param_6
)
{
	.reg .pred 	%p<13>;
	.reg .b32 	%r<21>;
	.reg .b32 	%f<5>;
	.reg .b64 	%rd<136>;

	ld.param.u64 	%rd41, [_Z20transpose_pad_kernelPKfiiPKliiPf_param_0];
	ld.param.u32 	%r8, [_Z20transpose_pad_kernelPKfiiPKliiPf_param_2];
	ld.param.u64 	%rd44, [_Z20transpose_pad_kernelPKfiiPKliiPf_param_3];
	ld.param.u32 	%r9, [_Z20transpose_pad_kernelPKfiiPKliiPf_param_4];
	ld.param.u32 	%r10, [_Z20transpose_pad_kernelPKfiiPKliiPf_param_5];
	ld.param.u64 	%rd42, [_Z20transpose_pad_kernelPKfiiPKliiPf_param_6];
	cvta.to.global.u64 	%rd1, %rd44;
	mov.u32 	%r20, %tid.x;
	mov.u32 	%r2, %ctaid.x;
	mul.lo.s32 	%r11, %r9, %r8;
	div.u32 	%r12, %r2, %r11;
	mul.lo.s32 	%r13, %r12, %r11;
	sub.s32 	%r14, %r2, %r13;
	div.u32 	%r3, %r14, %r8;
	cvt.u64.u32 	%rd2, %r12;
	setp.gt.u32 	%p1, %r11, %r2;
	mov.b64 	%rd132, 0;
	@%p1 bra 	$L__BB1_13;
	cvt.u32.u64 	%r15, %rd2;
	max.u64 	%rd3, %rd2, 1;
	and.b64  	%rd4, %rd3, 15;
	setp.lt.u32 	%p2, %r15, 16;
	mov.b64 	%rd121, 0;
	mov.u64 	%rd132, %rd121;
	@%p2 bra 	$L__BB1_4;
	and.b64  	%rd121, %rd3, 2147483632;
	add.s64 	%rd133, %rd1, 64;
	mov.b64 	%rd132, 0;
	mov.u64 	%rd134, %rd121;
$L__BB1_3:
	.pragma "nounroll";
	ld.global.u64 	%rd48, [%rd133+-64];
	add.s64 	%rd49, %rd48, %rd132;
	ld.global.u64 	%rd50, [%rd133+-56];
	add.s64 	%rd51, %rd50, %rd49;
	ld.global.u64 	%rd52, [%rd133+-48];
	add.s64 	%rd53, %rd52, %rd51;
	ld.global.u64 	%rd54, [%rd133+-40];
	add.s64 	%rd55, %rd54, %rd53;
	ld.global.u64 	%rd56, [%rd133+-32];
	add.s64 	%rd57, %rd56, %rd55;
	ld.global.u64 	%rd58, [%rd133+-24];
	add.s64 	%rd59, %rd58, %rd57;
	ld.global.u64 	%rd60, [%rd133+-16];
	add.s64 	%rd61, %rd60, %rd59;
	ld.global.u64 	%rd62, [%rd133+-8];
	add.s64 	%rd63, %rd62, %rd61;
	ld.global.u64 	%rd64, [%rd133];
	add.s64 	%rd65, %rd64, %rd63;
	ld.global.u64 	%rd66, [%rd133+8];
	add.s64 	%rd67, %rd66, %rd65;
	ld.global.u64 	%rd68, [%rd133+16];
	add.s64 	%rd69, %rd68, %rd67;
	ld.global.u64 	%rd70, [%rd133+24];
	add.s64 	%rd71, %rd70, %rd69;
	ld.global.u64 	%rd72, [%rd133+32];
	add.s64 	%rd73, %rd72, %rd71;
	ld.global.u64 	%rd74, [%rd133+40];
	add.s64 	%rd75, %rd74, %rd73;
	ld.global.u64 	%rd76, [%rd133+48];
	add.s64 	%rd77, %rd76, %rd75;
	ld.global.u64 	%rd78, [%rd133+56];
	add.s64 	%rd132, %rd78, %rd77;
	add.s64 	%rd134, %rd134, -16;
	add.s64 	%rd133, %rd133, 128;
	setp.eq.s64 	%p3, %rd134, 0;
	@%p3 bra 	$L__BB1_4;
	bra.uni 	$L__BB1_3;
$L__BB1_4:
	setp.eq.s64 	%p4, %rd4, 0;
	@%p4 bra 	$L__BB1_13;
	and.b64  	%rd10, %rd3, 7;
	setp.lt.u64 	%p5, %rd4, 8;
	@%p5 bra 	$L__BB1_7;
	shl.b64 	%rd80, %rd121, 3;
	add.s64 	%rd81, %rd1, %rd80;
	ld.global.u64 	%rd82, [%rd81];
	add.s64 	%rd83, %rd82, %rd132;
	ld.global.u64 	%rd84, [%rd81+8];
	add.s64 	%rd85, %rd84, %rd83;
	ld.global.u64 	%rd86, [%rd81+16];
	add.s64 	%rd87, %rd86, %rd85;
	ld.global.u64 	%rd88, [%rd81+24];
	add.s64 	%rd89, %rd88, %rd87;
	ld.global.u64 	%rd90, [%rd81+32];
	add.s64 	%rd91, %rd90, %rd89;
	ld.global.u64 	%rd92, [%rd81+40];
	add.s64 	%rd93, %rd92, %rd91;
	ld.global.u64 	%rd94, [%rd81+48];
	add.s64 	%rd95, %rd94, %rd93;
	ld.global.u64 	%rd96, [%rd81+56];
	add.s64 	%rd132, %rd96, %rd95;
	add.s64 	%rd121, %rd121, 8;
$L__BB1_7:
	setp.eq.s64 	%p6, %rd10, 0;
	@%p6 bra 	$L__BB1_13;
	and.b64  	%rd129, %rd3, 3;
	setp.lt.u64 	%p7, %rd10, 4;
	@%p7 bra 	$L__BB1_10;
	shl.b64 	%rd98, %rd121, 3;
	add.s64 	%rd99, %rd1, %rd98;
	ld.global.u64 	%rd100, [%rd99];
	add.s64 	%rd101, %rd100, %rd132;
	ld.global.u64 	%rd102, [%rd99+8];
	add.s64 	%rd103, %rd102, %rd101;
	ld.global.u64 	%rd104, [%rd99+16];
	add.s64 	%rd105, %rd104, %rd103;
	ld.global.u64 	%rd106, [%rd99+24];
	add.s64 	%rd132, %rd106, %rd105;
	add.s64 	%rd121, %rd121, 4;
$L__BB1_10:
	setp.eq.s64 	%p8, %rd129, 0;
	@%p8 bra 	$L__BB1_13;
	shl.b64 	%rd107, %rd121, 3;
	add.s64 	%rd130, %rd1, %rd107;
$L__BB1_12:
	.pragma "nounroll";
	ld.global.u64 	%rd108, [%rd130];
	add.s64 	%rd132, %rd108, %rd132;
	add.s64 	%rd130, %rd130, 8;
	add.s64 	%rd129, %rd129, -1;
	setp.ne.s64 	%p9, %rd129, 0;
	@%p9 bra 	$L__BB1_12;
$L__BB1_13:
	setp.ge.s32 	%p10, %r20, %r10;
	@%p10 bra 	$L__BB1_18;
	rem.u32 	%r16, %r2, %r8;
	cvt.u64.u32 	%rd30, %r16;
	shl.b64 	%rd109, %rd2, 3;
	add.s64 	%rd31, %rd1, %rd109;
	add.s64 	%rd110, %rd132, %rd30;
	mul.lo.s32 	%r17, %r10, %r9;
	cvt.s64.s32 	%rd111, %r17;
	mul.lo.s32 	%r18, %r3, %r10;
	cvt.u64.u32 	%rd112, %r18;
	mad.lo.s64 	%rd32, %rd110, %rd111, %rd112;
	mul.lo.s32 	%r4, %r10, %r2;
	mov.u32 	%r5, %ntid.x;
	cvta.to.global.u64 	%rd33, %rd42;
	cvta.to.global.u64 	%rd34, %rd41;
$L__BB1_15:
	ld.global.u64 	%rd113, [%rd31];
	setp.le.s64 	%p11, %rd113, %rd30;
	mov.f32 	%f4, 0f00000000;
	@%p11 bra 	$L__BB1_17;
	cvt.s64.s32 	%rd114, %r20;
	add.s64 	%rd115, %rd32, %rd114;
	shl.b64 	%rd116, %rd115, 2;
	add.s64 	%rd117, %rd34, %rd116;
	ld.global.f32 	%f4, [%rd117];
$L__BB1_17:
	add.s32 	%r19, %r20, %r4;
	mul.wide.u32 	%rd118, %r19, 4;
	add.s64 	%rd119, %rd33, %rd118;
	st.global.f32 	[%rd119], %f4;
	add.s32 	%r20, %r20, %r5;
	setp.lt.s32 	%p12, %r20, %r10;
	@%p12 bra 	$L__BB1_15;
$L__BB1_18:
	ret;

}


// ===== COMPILED SASS (sm_100) =====

	.target	sm_100

	.elftype	@"ET_EXEC"


//--------------------- .note.nv.tkinfo           --------------------------
	.section	.note.nv.tkinfo,"",@"SHT_NOTE"
	.sectionflags	@"SHF_NOTE_NV_TKINFO"
	.tkinfo
        /*0018*/ 	.word	0x00000002
        /*0030*/ 	.string	""
        /*0030*/ 	.string	"ptxas"
        /*0030*/ 	.string	"Cuda compilation tools, release 13.0, V13.0.88"
        /*0030*/ 	.string	"Build cuda_13.0.r13.0/compiler.36424714_0"
        /*0030*/ 	.string	"-arch sm_100 -m 64 "



//--------------------- .note.nv.cuinfo           --------------------------
	.section	.note.nv.cuinfo,"",@"SHT_NOTE"
	.sectionflags	@"SHF_NOTE_NV_CUINFO"
        /*0018*/ 	.short	0x0002
        /*001a*/ 	.short	0x0064
        /*001c*/ 	.short	0x0082
	.zero		2


//--------------------- .nv.info                  --------------------------
	.section	.nv.info,"",@"SHT_CUDA_INFO"
	.align	4


	//----- nvinfo : EIATTR_REGCOUNT
	.align		4
        /*0000*/ 	.byte	0x04, 0x2f
        /*0002*/ 	.short	(.L_1 - .L_0)
	.align		4
.L_0:
        /*0004*/ 	.word	index@(_Z22transpose_depad_kernelPKfiiPKliiPf)
        /*0008*/ 	.word	0x00000020


	//----- nvinfo : EIATTR_FRAME_SIZE
	.align		4
.L_1:
        /*000c*/ 	.byte	0x04, 0x11
        /*000e*/ 	.short	(.L_3 - .L_2)
	.align		4
.L_2:
        /*0010*/ 	.word	index@(_Z22transpose_depad_kernelPKfiiPKliiPf)
        /*0014*/ 	.word	0x00000000


	//----- nvinfo : EIATTR_REGCOUNT
	.align		4
.L_3:
        /*0018*/ 	.byte	0x04, 0x2f
        /*001a*/ 	.short	(.L_5 - .L_4)
	.align		4
.L_4:
        /*001c*/ 	.word	index@(_Z20transpose_pad_kernelPKfiiPKliiPf)
        /*0020*/ 	.word	0x00000020


	//----- nvinfo : EIATTR_FRAME_SIZE
	.align		4
.L_5:
        /*0024*/ 	.byte	0x04, 0x11
        /*0026*/ 	.short	(.L_7 - .L_6)
	.align		4
.L_6:
        /*0028*/ 	.word	index@(_Z20transpose_pad_kernelPKfiiPKliiPf)
        /*002c*/ 	.word	0x00000000


	//----- nvinfo : EIATTR_MIN_STACK_SIZE
	.align		4
.L_7:
        /*0030*/ 	.byte	0x04, 0x12
        /*0032*/ 	.short	(.L_9 - .L_8)
	.align		4
.L_8:
        /*0034*/ 	.word	index@(_Z20transpose_pad_kernelPKfiiPKliiPf)
        /*0038*/ 	.word	0x00000000


	//----- nvinfo : EIATTR_MIN_STACK_SIZE
	.align		4
.L_9:
        /*003c*/ 	.byte	0x04, 0x12
        /*003e*/ 	.short	(.L_11 - .L_10)
	.align		4
.L_10:
        /*0040*/ 	.word	index@(_Z22transpose_depad_kernelPKfiiPKliiPf)
        /*0044*/ 	.word	0x00000000
.L_11:


//--------------------- .nv.compat                --------------------------
	.section	.nv.compat,"",@"SHT_CUDA_COMPAT_INFO"
	.align	4
        /*0000*/ 	.byte	0x02, 0x09, 0x00, 0x00, 0x02, 0x02, 0x01, 0x00, 0x02, 0x05, 0x05, 0x00, 0x03, 0x07, 0x01, 0x01
        /*0010*/ 	.byte	0x02, 0x03, 0x00, 0x00, 0x02, 0x06, 0x01, 0x00, 0x04, 0x0b, 0x08, 0x00, 0x09, 0x00, 0x00, 0x00
        /*0020*/ 	.byte	0x00, 0x00, 0x00, 0x00


//--------------------- .nv.info._Z20transpose_pad_kernelPKfiiPKliiPf --------------------------
	.section	.nv.info._Z20transpose_pad_kernelPKfiiPKliiPf,"",@"SHT_CUDA_INFO"
	.sectionflags	@""
	.align	4


	//----- nvinfo : EIATTR_CUDA_API_VERSION
	.align		4
        /*0000*/ 	.byte	0x04, 0x37
        /*0002*/ 	.short	(.L_13 - .L_12)
.L_12:
        /*0004*/ 	.word	0x00000082


	//----- nvinfo : EIATTR_KPARAM_INFO
	.align		4
.L_13:
        /*0008*/ 	.byte	0x04, 0x17
        /*000a*/ 	.short	(.L_15 - .L_14)
.L_14:
        /*000c*/ 	.word	0x00000000
        /*0010*/ 	.short	0x0006
        /*0012*/ 	.short	0x0020
        /*0014*/ 	.byte	0x00, 0xf5, 0x21, 0x00


	//----- nvinfo : EIATTR_KPARAM_INFO
	.align		4
.L_15:
        /*0018*/ 	.byte	0x04, 0x17
        /*001a*/ 	.short	(.L_17 - .L_16)
.L_16:
        /*001c*/ 	.word	0x00000000
        /*0020*/ 	.short	0x0005
        /*0022*/ 	.short	0x001c
        /*0024*/ 	.byte	0x00, 0xf0, 0x11, 0x00


	//----- nvinfo : EIATTR_KPARAM_INFO
	.align		4
.L_17:
        /*0028*/ 	.byte	0x04, 0x17
        /*002a*/ 	.short	(.L_19 - .L_18)
.L_18:
        /*002c*/ 	.word	0x00000000
        /*0030*/ 	.short	0x0004
        /*0032*/ 	.short	0x0018
        /*0034*/ 	.byte	0x00, 0xf0, 0x11, 0x00


	//----- nvinfo : EIATTR_KPARAM_INFO
	.align		4
.L_19:
        /*0038*/ 	.byte	0x04, 0x17
        /*003a*/ 	.short	(.L_21 - .L_20)
.L_20:
        /*003c*/ 	.word	0x00000000
        /*0040*/ 	.short	0x0003
        /*0042*/ 	.short	0x0010
        /*0044*/ 	.byte	0x00, 0xf5, 0x21, 0x00


	//----- nvinfo : EIATTR_KPARAM_INFO
	.align		4
.L_21:
        /*0048*/ 	.byte	0x04, 0x17
        /*004a*/ 	.short	(.L_23 - .L_22)
.L_22:
        /*004c*/ 	.word	0x00000000
        /*0050*/ 	.short	0x0002
        /*0052*/ 	.short	0x000c
        /*0054*/ 	.byte	0x00, 0xf0, 0x11, 0x00


	//----- nvinfo : EIATTR_KPARAM_INFO
	.align		4
.L_23:
        /*0058*/ 	.byte	0x04, 0x17
        /*005a*/ 	.short	(.L_25 - .L_24)
.L_24:
        /*005c*/ 	.word	0x00000000
        /*0060*/ 	.short	0x0001
        /*0062*/ 	.short	0x0008
        /*0064*/ 	.byte	0x00, 0xf0, 0x11, 0x00


	//----- nvinfo : EIATTR_KPARAM_INFO
	.align		4
.L_25:
        /*0068*/ 	.byte	0x04, 0x17
        /*006a*/ 	.short	(.L_27 - .L_26)
.L_26:
        /*006c*/ 	.word	0x00000000
        /*0070*/ 	.short	0x0000
        /*0072*/ 	.short	0x0000
        /*0074*/ 	.byte	0x00, 0xf5, 0x21, 0x00


	//----- nvinfo : EIATTR_SPARSE_MMA_MASK
	.align		4
.L_27:
        /*0078*/ 	.byte	0x03, 0x50
        /*007a*/ 	.short	0x0000


	//----- nvinfo : EIATTR_MAXREG_COUNT
	.align		4
        /*007c*/ 	.byte	0x03, 0x1b
        /*007e*/ 	.short	0x00ff


	//----- nvinfo : EIATTR_MERCURY_ISA_VERSION
	.align		4
        /*0080*/ 	.byte	0x03, 0x5f
        /*0082*/ 	.short	0x0101


	//----- nvinfo : EIATTR_VRC_CTA_INIT_COUNT
	.align		4
        /*0084*/ 	.byte	0x02, 0x4a
	.zero		1
	.zero		1


	//----- nvinfo : EIATTR_EXIT_INSTR_OFFSETS
	.align		4
        /*0088*/ 	.byte	0x04, 0x1c
        /*008a*/ 	.short	(.L_29 - .L_28)


	//   ....[0]....
.L_28:
        /*008c*/ 	.word	0x00000b20


	//   ....[1]....
        /*0090*/ 	.word	0x00000e60


	//----- nvinfo : EIATTR_CRS_STACK_SIZE
	.align		4
.L_29:
        /*0094*/ 	.byte	0x04, 0x1e
        /*0096*/ 	.short	(.L_31 - .L_30)
.L_30:
        /*0098*/ 	.word	0x00000000


	//----- nvinfo : EIATTR_CBANK_PARAM_SIZE
	.align		4
.L_31:
        /*009c*/ 	.byte	0x03, 0x19
        /*009e*/ 	.short	0x0028


	//----- nvinfo : EIATTR_PARAM_CBANK
	.align		4
        /*00a0*/ 	.byte	0x04, 0x0a
        /*00a2*/ 	.short	(.L_33 - .L_32)
	.align		4
.L_32:
        /*00a4*/ 	.word	index@(.nv.constant0._Z20transpose_pad_kernelPKfiiPKliiPf)
        /*00a8*/ 	.short	0x0380
        /*00aa*/ 	.short	0x0028


	//----- nvinfo : EIATTR_SW_WAR
	.align		4
.L_33:
        /*00ac*/ 	.byte	0x04, 0x36
        /*00ae*/ 	.short	(.L_35 - .L_34)
.L_34:
        /*00b0*/ 	.word	0x00000008
.L_35:


//--------------------- .nv.info._Z22transpose_depad_kernelPKfiiPKliiPf --------------------------
	.section	.nv.info._Z22transpose_depad_kernelPKfiiPKliiPf,"",@"SHT_CUDA_INFO"
	.sectionflags	@""
	.align	4


	//----- nvinfo : EIATTR_CUDA_API_VERSION
	.align		4
        /*0000*/ 	.byte	0x04, 0x37
        /*0002*/ 	.short	(.L_37 - .L_36)
.L_36:
        /*0004*/ 	.word	0x00000082


	//----- nvinfo : EIATTR_KPARAM_INFO
	.align		4
.L_37:
        /*0008*/ 	.byte	0x04, 0x17
        /*000a*/ 	.short	(.L_39 - .L_38)
.L_38:
        /*000c*/ 	.word	0x00000000
        /*0010*/ 	.short	0x0006
        /*0012*/ 	.short	0x0020
        /*0014*/ 	.byte	0x00, 0xf5, 0x21, 0x00


	//----- nvinfo : EIATTR_KPARAM_INFO
	.align		4
.L_39:
        /*0018*/ 	.byte	0x04, 0x17
        /*001a*/ 	.short	(.L_41 - .L_40)
.L_40:
        /*001c*/ 	.word	0x00000000
        /*0020*/ 	.short	0x0005
        /*0022*/ 	.short	0x001c
        /*0024*/ 	.byte	0x00, 0xf0, 0x11, 0x00


	//----- nvinfo : EIATTR_KPARAM_INFO
	.align		4
.L_41:
        /*0028*/ 	.byte	0x04, 0x17
        /*002a*/ 	.short	(.L_43 - .L_42)
.L_42:
        /*002c*/ 	.word	0x00000000
        /*0030*/ 	.short	0x0004
        /*0032*/ 	.short	0x0018
        /*0034*/ 	.byte	0x00, 0xf0, 0x11, 0x00


	//----- nvinfo : EIATTR_KPARAM_INFO
	.align		4
.L_43:
        /*0038*/ 	.byte	0x04, 0x17
        /*003a*/ 	.short	(.L_45 - .L_44)
.L_44:
        /*003c*/ 	.word	0x00000000
        /*0040*/ 	.short	0x0003
        /*0042*/ 	.short	0x0010
        /*0044*/ 	.byte	0x00, 0xf5, 0x21, 0x00


	//----- nvinfo : EIATTR_KPARAM_INFO
	.align		4
.L_45:
        /*0048*/ 	.byte	0x04, 0x17
        /*004a*/ 	.short	(.L_47 - .L_46)
.L_46:
        /*004c*/ 	.word	0x00000000
        /*0050*/ 	.short	0x0002
        /*0052*/ 	.short	0x000c
        /*0054*/ 	.byte	0x00, 0xf0, 0x11, 0x00


	//----- nvinfo : EIATTR_KPARAM_INFO
	.align		4
.L_47:
        /*0058*/ 	.byte	0x04, 0x17
        /*005a*/ 	.short	(.L_49 - .L_48)
.L_48:
        /*005c*/ 	.word	0x00000000
        /*0060*/ 	.short	0x0001
        /*0062*/ 	.short	0x0008
        /*0064*/ 	.byte	0x00, 0xf0, 0x11, 0x00


	//----- nvinfo : EIATTR_KPARAM_INFO
	.align		4
.L_49:
        /*0068*/ 	.byte	0x04, 0x17
        /*006a*/ 	.short	(.L_51 - .L_50)
.L_50:
        /*006c*/ 	.word	0x00000000
        /*0070*/ 	.short	0x0000
        /*0072*/ 	.short	0x0000
        /*0074*/ 	.byte	0x00, 0xf5, 0x21, 0x00


	//----- nvinfo : EIATTR_SPARSE_MMA_MASK
	.align		4
.L_51:
        /*0078*/ 	.byte	0x03, 0x50
        /*007a*/ 	.short	0x0000


	//----- nvinfo : EIATTR_MAXREG_COUNT
	.align		4
        /*007c*/ 	.byte	0x03, 0x1b
        /*007e*/ 	.short	0x00ff


	//----- nvinfo : EIATTR_MERCURY_ISA_VERSION
	.align		4
        /*0080*/ 	.byte	0x03, 0x5f
        /*0082*/ 	.short	0x0101


	//----- nvinfo : EIATTR_VRC_CTA_INIT_COUNT
	.align		4
        /*0084*/ 	.byte	0x02, 0x4a
	.zero		1
	.zero		1


	//----- nvinfo : EIATTR_EXIT_INSTR_OFFSETS
	.align		4
        /*0088*/ 	.byte	0x04, 0x1c
        /*008a*/ 	.short	(.L_53 - .L_52)


	//   ....[0]....
.L_52:
        /*008c*/ 	.word	0x000002e0


	//   ....[1]....
        /*0090*/ 	.word	0x00000b50


	//   ....[2]....
        /*0094*/ 	.word	0x00000f30


	//----- nvinfo : EIATTR_CRS_STACK_SIZE
	.align		4
.L_53:
        /*0098*/ 	.byte	0x04, 0x1e
        /*009a*/ 	.short	(.L_55 - .L_54)
.L_54:
        /*009c*/ 	.word	0x00000000


	//----- nvinfo : EIATTR_CBANK_PARAM_SIZE
	.align		4
.L_55:
        /*00a0*/ 	.byte	0x03, 0x19
        /*00a2*/ 	.short	0x0028


	//----- nvinfo : EIATTR_PARAM_CBANK
	.align		4
        /*00a4*/ 	.byte	0x04, 0x0a
        /*00a6*/ 	.short	(.L_57 - .L_56)
	.align		4
.L_56:
        /*00a8*/ 	.word	index@(.nv.constant0._Z22transpose_depad_kernelPKfiiPKliiPf)
        /*00ac*/ 	.short	0x0380
        /*00ae*/ 	.short	0x0028


	//----- nvinfo : EIATTR_SW_WAR
	.align		4
.L_57:
        /*00b0*/ 	.byte	0x04, 0x36
        /*00b2*/ 	.short	(.L_59 - .L_58)
.L_58:
        /*00b4*/ 	.word	0x00000008
.L_59:


//--------------------- .nv.callgraph             --------------------------
	.section	.nv.callgraph,"",@"SHT_CUDA_CALLGRAPH"
	.align	4
	.sectionentsize	8
	.align		4
        /*0000*/ 	.word	0x00000000
	.align		4
        /*0004*/ 	.word	0xffffffff
	.align		4
        /*0008*/ 	.word	0x00000000
	.align		4
        /*000c*/ 	.word	0xfffffffe
	.align		4
        /*0010*/ 	.word	0x00000000
	.align		4
        /*0014*/ 	.word	0xfffffffd
	.align		4
        /*0018*/ 	.word	0x00000000
	.align		4
        /*001c*/ 	.word	0xfffffffc


//--------------------- .text._Z20transpose_pad_kernelPKfiiPKliiPf --------------------------
	.section	.text._Z20transpose_pad_kernelPKfiiPKliiPf,"ax",@progbits
	.align	128
        .global         _Z20transpose_pad_kernelPKfiiPKliiPf
        .type           _Z20transpose_pad_kernelPKfiiPKliiPf,@function
        .size           _Z20transpose_pad_kernelPKfiiPKliiPf,(.L_x_14 - _Z20transpose_pad_kernelPKfiiPKliiPf)
        .other          _Z20transpose_pad_kernelPKfiiPKliiPf,@"STO_CUDA_ENTRY STV_DEFAULT"
_Z20transpose_pad_kernelPKfiiPKliiPf:
.text._Z20transpose_pad_kernelPKfiiPKliiPf:
[----:B------:R-:W-:Y:S08]  /*0000*/  LDC R1, c[0x0][0x37c] ;  /* 0x0000df00ff017b82 */ /* 0x000ff00000000800 */
[----:B------:R-:W0:Y:S01]  /*0010*/  LDC R8, c[0x0][0x38c] ;  /* 0x0000e300ff087b82 */ /* 0x000e220000000800 */
[----:B------:R-:W0:Y:S01]  /*0020*/  LDCU UR4, c[0x0][0x398] ;  /* 0x00007300ff0477ac */ /* 0x000e220008000800 */
[----:B------:R-:W-:-:S02]  /*0030*/  IMAD.MOV.U32 R15, RZ, RZ, RZ ;  /* 0x000000ffff0f7224 */ /* 0x000fc400078e00ff */
[----:B------:R-:W-:Y:S01]  /*0040*/  IMAD.MOV.U32 R25, RZ, RZ, RZ ;  /* 0x000000ffff197224 */ /* 0x000fe200078e00ff */
[----:B------:R-:W1:Y:S03]  /*0050*/  LDCU.64 UR6, c[0x0][0x358] ;  /* 0x00006b00ff0677ac */ /* 0x000e660008000a00 */
[----:B------:R-:W2:Y:S01]  /*0060*/  S2UR UR8, SR_CTAID.X ;  /* 0x00000000000879c3 */ /* 0x000ea20000002500 */
[----:B0-----:R-:W-:Y:S01]  /*0070*/  IMAD R4, R8, UR4, RZ ;  /* 0x0000000408047c24 */ /* 0x001fe2000f8e02ff */
[----:B------:R-:W0:Y:S03]  /*0080*/  I2F.U32.RP R6, R8 ;  /* 0x0000000800067306 */ /* 0x000e260000209000 */
[----:B------:R-:W-:Y:S01]  /*0090*/  IMAD.MOV R7, RZ, RZ, -R4 ;  /* 0x000000ffff077224 */ /* 0x000fe200078e0a04 */
[----:B------:R-:W-:-:S04]  /*00a0*/  ISETP.NE.U32.AND P2, PT, R4, RZ, PT ;  /* 0x000000ff0400720c */ /* 0x000fc80003f45070 */
[----:B------:R-:W3:Y:S08]  /*00b0*/  I2F.U32.RP R5, R4 ;  /* 0x0000000400057306 */ /* 0x000ef00000209000 */
[----:B0-----:R-:W-:Y:S08]  /*00c0*/  MUFU.RCP R6, R6 ;  /* 0x0000000600067308 */ /* 0x001ff00000001000 */
[----:B---3--:R-:W0:Y:S02]  /*00d0*/  MUFU.RCP R5, R5 ;  /* 0x0000000500057308 */ /* 0x008e240000001000 */
[----:B0-----:R-:W-:-:S06]  /*00e0*/  VIADD R2, R5, 0xffffffe ;  /* 0x0ffffffe05027836 */ /* 0x001fcc0000000000 */
[----:B------:R0:W3:Y:S02]  /*00f0*/  F2I.FTZ.U32.TRUNC.NTZ R3, R2 ;  /* 0x0000000200037305 */ /* 0x0000e4000021f000 */
[----:B0-----:R-:W-:Y:S02]  /*0100*/  IMAD.MOV.U32 R2, RZ, RZ, RZ ;  /* 0x000000ffff027224 */ /* 0x001fe400078e00ff */
[----:B---3--:R-:W-:-:S04]  /*0110*/  IMAD R7, R7, R3, RZ ;  /* 0x0000000307077224 */ /* 0x008fc800078e02ff */
[----:B------:R-:W-:-:S04]  /*0120*/  IMAD.HI.U32 R0, R3, R7, R2 ;  /* 0x0000000703007227 */ /* 0x000fc800078e0002 */
[----:B------:R-:W-:Y:S02]  /*0130*/  VIADD R2, R6, 0xffffffe ;  /* 0x0ffffffe06027836 */ /* 0x000fe40000000000 */
[----:B--2---:R-:W-:Y:S02]  /*0140*/  IMAD.HI.U32 R0, R0, UR8, RZ ;  /* 0x0000000800007c27 */ /* 0x004fe4000f8e00ff */
[----:B------:R0:W2:Y:S02]  /*0150*/  F2I.FTZ.U32.TRUNC.NTZ R3, R2 ;  /* 0x0000000200037305 */ /* 0x0000a4000021f000 */
[----:B------:R-:W-:-:S04]  /*0160*/  IMAD.MOV R5, RZ, RZ, -R0 ;  /* 0x000000ffff057224 */ /* 0x000fc800078e0a00 */
[----:B------:R-:W-:Y:S02]  /*0170*/  IMAD R5, R4, R5, UR8 ;  /* 0x0000000804057e24 */ /* 0x000fe4000f8e0205 */
[----:B0-----:R-:W-:-:S03]  /*0180*/  IMAD.MOV.U32 R2, RZ, RZ, RZ ;  /* 0x000000ffff027224 */ /* 0x001fc600078e00ff */
[----:B------:R-:W-:Y:S01]  /*0190*/  ISETP.GE.U32.AND P0, PT, R5, R4, PT ;  /* 0x000000040500720c */ /* 0x000fe20003f06070 */
[----:B--2---:R-:W-:-:S04]  /*01a0*/  IMAD.MOV R7, RZ, RZ, -R3 ;  /* 0x000000ffff077224 */ /* 0x004fc800078e0a03 */
[----:B------:R-:W-:-:S04]  /*01b0*/  IMAD R7, R7, R8, RZ ;  /* 0x0000000807077224 */ /* 0x000fc800078e02ff */
[----:B------:R-:W-:-:S04]  /*01c0*/  IMAD.HI.U32 R2, R3, R7, R2 ;  /* 0x0000000703027227 */ /* 0x000fc800078e0002 */
[----:B------:R-:W-:Y:S02]  /*01d0*/  @P0 IMAD.IADD R5, R5, 0x1, -R4 ;  /* 0x0000000105050824 */ /* 0x000fe400078e0a04 */
[----:B------:R-:W-:-:S03]  /*01e0*/  @P0 VIADD R0, R0, 0x1 ;  /* 0x0000000100000836 */ /* 0x000fc60000000000 */
[----:B------:R-:W-:-:S13]  /*01f0*/  ISETP.GE.U32.AND P1, PT, R5, R4, PT ;  /* 0x000000040500720c */ /* 0x000fda0003f26070 */
[----:B------:R-:W-:Y:S01]  /*0200*/  @P1 VIADD R0, R0, 0x1 ;  /* 0x0000000100001836 */ /* 0x000fe20000000000 */
[----:B------:R-:W-:Y:S02]  /*0210*/  @!P2 LOP3.LUT R0, RZ, R4, RZ, 0x33, !PT ;  /* 0x00000004ff00a212 */ /* 0x000fe400078e33ff */
[----:B------:R-:W-:-:S03]  /*0220*/  ISETP.NE.U32.AND P2, PT, R8, RZ, PT ;  /* 0x000000ff0800720c */ /* 0x000fc60003f45070 */
[----:B------:R-:W-:-:S04]  /*0230*/  IMAD.MOV R5, RZ, RZ, -R0 ;  /* 0x000000ffff057224 */ /* 0x000fc800078e0a00 */
[----:B------:R-:W-:-:S04]  /*0240*/  IMAD R3, R4, R5, UR8 ;  /* 0x0000000804037e24 */ /* 0x000fc8000f8e0205 */
[----:B------:R-:W-:-:S04]  /*0250*/  IMAD.HI.U32 R2, R2, R3, RZ ;  /* 0x0000000302027227 */ /* 0x000fc800078e00ff */
[----:B------:R-:W-:-:S04]  /*0260*/  IMAD.MOV R5, RZ, RZ, -R2 ;  /* 0x000000ffff057224 */ /* 0x000fc800078e0a02 */
[----:B------:R-:W-:Y:S02]  /*0270*/  IMAD R5, R8, R5, R3 ;  /* 0x0000000508057224 */ /* 0x000fe400078e0203 */
[----:B------:R-:W0:Y:S03]  /*0280*/  S2R R3, SR_TID.X ;  /* 0x0000000000037919 */ /* 0x000e260000002100 */
[----:B------:R-:W-:-:S13]  /*0290*/  ISETP.GE.U32.AND P0, PT, R5, R8, PT ;  /* 0x000000080500720c */ /* 0x000fda0003f06070 */
[----:B------:R-:W-:Y:S02]  /*02a0*/  @P0 IMAD.IADD R5, R5, 0x1, -R8 ;  /* 0x0000000105050824 */ /* 0x000fe400078e0a08 */
[----:B------:R-:W-:Y:S01]  /*02b0*/  @P0 VIADD R2, R2, 0x1 ;  /* 0x0000000102020836 */ /* 0x000fe20000000000 */
[----:B------:R-:W-:Y:S02]  /*02c0*/  ISETP.GT.U32.AND P0, PT, R4, UR8, PT ;  /* 0x0000000804007c0c */ /* 0x000fe4000bf04070 */
[----:B------:R-:W-:-:S13]  /*02d0*/  ISETP.GE.U32.AND P1, PT, R5, R8, PT ;  /* 0x000000080500720c */ /* 0x000fda0003f26070 */
[----:B------:R-:W-:Y:S01]  /*02e0*/  @P1 VIADD R2, R2, 0x1 ;  /* 0x0000000102021836 */ /* 0x000fe20000000000 */
[----:B------:R-:W-:Y:S01]  /*02f0*/  @!P2 LOP3.LUT R2, RZ, R8, RZ, 0x33, !PT ;  /* 0x00000008ff02a212 */ /* 0x000fe200078e33ff */
[----:B01----:R-:W-:Y:S06]  /*0300*/  @P0 BRA `(.L_x_0) ;  /* 0x0000000400fc0947 */ /* 0x003fec0003800000 */
[C---:B------:R-:W-:Y:S01]  /*0310*/  ISETP.GT.U32.AND P0, PT, R0.reuse, 0x1, PT ;  /* 0x000000010000780c */ /* 0x040fe20003f04070 */
[----:B------:R-:W-:Y:S01]  /*0320*/  IMAD.MOV.U32 R7, RZ, RZ, RZ ;  /* 0x000000ffff077224 */ /* 0x000fe200078e00ff */
[C---:B------:R-:W-:Y:S01]  /*0330*/  ISETP.GE.U32.AND P1, PT, R0.reuse, 0x10, PT ;  /* 0x000000100000780c */ /* 0x040fe20003f26070 */
[----:B------:R-:W-:Y:S01]  /*0340*/  IMAD.MOV.U32 R22, RZ, RZ, RZ ;  /* 0x000000ffff167224 */ /* 0x000fe200078e00ff */
[----:B------:R-:W-:Y:S01]  /*0350*/  ISETP.GT.U32.AND.EX P0, PT, RZ, RZ, PT, P0 ;  /* 0x000000ffff00720c */ /* 0x000fe20003f04100 */
[----:B------:R-:W-:Y:S02]  /*0360*/  IMAD.MOV.U32 R15, RZ, RZ, RZ ;  /* 0x000000ffff0f7224 */ /* 0x000fe400078e00ff */
[----:B------:R-:W-:Y:S01]  /*0370*/  IMAD.MOV.U32 R25, RZ, RZ, RZ ;  /* 0x000000ffff197224 */ /* 0x000fe200078e00ff */
[----:B------:R-:W-:-:S04]  /*0380*/  SEL R5, R0, 0x1, P0 ;  /* 0x0000000100057807 */ /* 0x000fc80000000000 */
[----:B------:R-:W-:-:S04]  /*0390*/  LOP3.LUT R6, R5, 0xf, RZ, 0xc0, !PT ;  /* 0x0000000f05067812 */ /* 0x000fc800078ec0ff */
[----:B------:R-:W-:-:S04]  /*03a0*/  ISETP.NE.U32.AND P0, PT, R6, RZ, PT ;  /* 0x000000ff0600720c */ /* 0x000fc80003f05070 */
[----:B------:R-:W-:Y:S01]  /*03b0*/  ISETP.NE.AND.EX P0, PT, RZ, RZ, PT, P0 ;  /* 0x000000ffff00720c */ /* 0x000fe20003f05300 */
[----:B------:R-:W-:-:S12]  /*03c0*/  @!P1 BRA `(.L_x_1) ;  /* 0x0000000000cc9947 */ /* 0x000fd80003800000 */
[----:B------:R-:W0:Y:S01]  /*03d0*/  LDCU.64 UR4, c[0x0][0x390] ;  /* 0x00007200ff0477ac */ /* 0x000e220008000a00 */
[----:B------:R-:W-:Y:S01]  /*03e0*/  LOP3.LUT R7, R5, 0x7ffffff0, RZ, 0xc0, !PT ;  /* 0x7ffffff005077812 */ /* 0x000fe200078ec0ff */
[----:B------:R-:W-:Y:S02]  /*03f0*/  IMAD.MOV.U32 R22, RZ, RZ, RZ ;  /* 0x000000ffff167224 */ /* 0x000fe400078e00ff */
[----:B------:R-:W-:Y:S02]  /*0400*/  IMAD.MOV.U32 R15, RZ, RZ, RZ ;  /* 0x000000ffff0f7224 */ /* 0x000fe400078e00ff */
[----:B------:R-:W-:Y:S02]  /*0410*/  IMAD.MOV.U32 R25, RZ, RZ, RZ ;  /* 0x000000ffff197224 */ /* 0x000fe400078e00ff */
[----:B------:R-:W-:Y:S02]  /*0420*/  IMAD.MOV.U32 R4, RZ, RZ, RZ ;  /* 0x000000ffff047224 */ /* 0x000fe400078e00ff */
[----:B------:R-:W-:Y:S01]  /*0430*/  IMAD.MOV.U32 R23, RZ, RZ, R7 ;  /* 0x000000ffff177224 */ /* 0x000fe200078e0007 */
[----:B0-----:R-:W-:-:S04]  /*0440*/  UIADD3 UR4, UP0, UPT, UR4, 0x40, URZ ;  /* 0x0000004004047890 */ /* 0x001fc8000ff1e0ff */
[----:B------:R-:W-:Y:S02]  /*0450*/  UIADD3.X UR5, UPT, UPT, URZ, UR5, URZ, UP0, !UPT ;  /* 0x00000005ff057290 */ /* 0x000fe400087fe4ff */
[----:B------:R-:W-:-:S04]  /*0460*/  IMAD.U32 R10, RZ, RZ, UR4 ;  /* 0x00000004ff0a7e24 */ /* 0x000fc8000f8e00ff */
[----:B------:R-:W-:-:S07]  /*0470*/  IMAD.U32 R9, RZ, RZ, UR5 ;  /* 0x00000005ff097e24 */ /* 0x000fce000f8e00ff */
.L_x_2:
[----:B------:R-:W-:-:S05]  /*0480*/  IMAD.MOV.U32 R8, RZ, RZ, R10 ;  /* 0x000000ffff087224 */ /* 0x000fca00078e000a */
[----:B------:R-:W2:Y:S04]  /*0490*/  LDG.E.64 R12, desc[UR6][R8.64+-0x40] ;  /* 0xffffc006080c7981 */ /* 0x000ea8000c1e1b00 */
[----:B------:R-:W2:Y:S04]  /*04a0*/  LDG.E.64 R10, desc[UR6][R8.64+-0x38] ;  /* 0xffffc806080a7981 */ /* 0x000ea8000c1e1b00 */
[----:B------:R-:W3:Y:S04]  /*04b0*/  LDG.E.64 R20, desc[UR6][R8.64+-0x30] ;  /* 0xffffd00608147981 */ /* 0x000ee8000c1e1b00 */
[----:B------:R-:W3:Y:S04]  /*04c0*/  LDG.E.64 R18, desc[UR6][R8.64+-0x28] ;  /* 0xffffd80608127981 */ /* 0x000ee8000c1e1b00 */
[----:B------:R-:W4:Y:S01]  /*04d0*/  LDG.E.64 R16, desc[UR6][R8.64+-0x20] ;  /* 0xffffe00608107981 */ /* 0x000f22000c1e1b00 */
[----:B--2---:R-:W-:-:S03]  /*04e0*/  IADD3 R27, P1, P2, R10, R12, R15 ;  /* 0x0000000c0a1b7210 */ /* 0x004fc60007a3e00f */
[----:B------:R-:W4:Y:S01]  /*04f0*/  LDG.E.64 R14, desc[UR6][R8.64+-0x18] ;  /* 0xffffe806080e7981 */ /* 0x000f22000c1e1b00 */
[----:B------:R-:W-:-:S03]  /*0500*/  IADD3.X R29, PT, PT, R11, R13, R25, P1, P2 ;  /* 0x0000000d0b1d7210 */ /* 0x000fc60000fe4419 */
[----:B------:R-:W2:Y:S01]  /*0510*/  LDG.E.64 R12, desc[UR6][R8.64+-0x10] ;  /* 0xfffff006080c7981 */ /* 0x000ea2000c1e1b00 */
[----:B---3--:R-:W-:-:S03]  /*0520*/  IADD3 R25, P1, P2, R18, R20, R27 ;  /* 0x0000001412197210 */ /* 0x008fc60007a3e01b */
[----:B------:R-:W2:Y:S01]  /*0530*/  LDG.E.64 R10, desc[UR6][R8.64+-0x8] ;  /* 0xfffff806080a7981 */ /* 0x000ea2000c1e1b00 */
[----:B------:R-:W-:-:S03]  /*0540*/  IADD3.X R27, PT, PT, R19, R21, R29, P1, P2 ;  /* 0x00000015131b7210 */ /* 0x000fc60000fe441d */
[----:B------:R-:W3:Y:S04]  /*0550*/  LDG.E.64 R18, desc[UR6][R8.64] ;  /* 0x0000000608127981 */ /* 0x000ee8000c1e1b00 */
[----:B------:R-:W3:Y:S01]  /*0560*/  LDG.E.64 R20, desc[UR6][R8.64+0x8] ;  /* 0x0000080608147981 */ /* 0x000ee2000c1e1b00 */
[----:B----4-:R-:W-:-:S04]  /*0570*/  IADD3 R25, P1, P2, R14, R16, R25 ;  /* 0x000000100e197210 */ /* 0x010fc80007a3e019 */
[----:B------:R-:W-:Y:S02]  /*0580*/  IADD3.X R27, PT, PT, R15, R17, R27, P1, P2 ;  /* 0x000000110f1b7210 */ /* 0x000fe40000fe441b */
        /* <DEDUP_REMOVED lines=10> */
[----:B------:R-:W-:-:S04]  /*0630*/  IADD3 R23, P3, PT, R23, -0x10, RZ ;  /* 0xfffffff017177810 */ /* 0x000fc80007f7e0ff */
[----:B------:R-:W-:Y:S02]  /*0640*/  IADD3.X R4, PT, PT, R4, -0x1, RZ, P3, !PT ;  /* 0xffffffff04047810 */ /* 0x000fe40001ffe4ff */
[----:B----4-:R-:W-:-:S04]  /*0650*/  IADD3 R25, P1, P2, R14, R16, R25 ;  /* 0x000000100e197210 */ /* 0x010fc80007a3e019 */
[----:B------:R-:W-:Y:S02]  /*0660*/  IADD3.X R17, PT, PT, R15, R17, R27, P1, P2 ;  /* 0x000000110f117210 */ /* 0x000fe40000fe441b */
[----:B------:R-:W-:-:S04]  /*0670*/  ISETP.NE.U32.AND P1, PT, R23, RZ, PT ;  /* 0x000000ff1700720c */ /* 0x000fc80003f25070 */
[----:B------:R-:W-:Y:S02]  /*0680*/  ISETP.NE.AND.EX P1, PT, R4, RZ, PT, P1 ;  /* 0x000000ff0400720c */ /* 0x000fe40003f25310 */
[----:B--2---:R-:W-:Y:S02]  /*0690*/  IADD3 R15, P4, P2, R12, R10, R25 ;  /* 0x0000000a0c0f7210 */ /* 0x004fe40007a9e019 */
[----:B------:R-:W-:Y:S02]  /*06a0*/  IADD3 R10, P3, PT, R8, 0x80, RZ ;  /* 0x00000080080a7810 */ /* 0x000fe40007f7e0ff */
[----:B---3--:R-:W-:Y:S02]  /*06b0*/  IADD3 R15, P5, P6, R20, R18, R15 ;  /* 0x00000012140f7210 */ /* 0x008fe40007ebe00f */
[----:B------:R-:W-:Y:S01]  /*06c0*/  IADD3.X R11, PT, PT, R13, R11, R17, P4, P2 ;  /* 0x0000000b0d0b7210 */ /* 0x000fe200027e4411 */
[----:B------:R-:W-:-:S03]  /*06d0*/  IMAD.X R9, RZ, RZ, R9, P3 ;  /* 0x000000ffff097224 */ /* 0x000fc600018e0609 */
[----:B------:R-:W-:Y:S01]  /*06e0*/  IADD3.X R25, PT, PT, R21, R19, R11, P5, P6 ;  /* 0x0000001315197210 */ /* 0x000fe20002fec40b */
[----:B------:R-:W-:Y:S06]  /*06f0*/  @P1 BRA `(.L_x_2) ;  /* 0xfffffffc00601947 */ /* 0x000fec000383ffff */
.L_x_1:
[----:B------:R-:W-:Y:S05]  /*0700*/  @!P0 BRA `(.L_x_0) ;  /* 0x0000000000fc8947 */ /* 0x000fea0003800000 */
[----:B------:R-:W-:Y:S02]  /*0710*/  ISETP.GE.U32.AND P1, PT, R6, 0x8, PT ;  /* 0x000000080600780c */ /* 0x000fe40003f26070 */
[----:B------:R-:W-:Y:S02]  /*0720*/  LOP3.LUT R4, R5, 0x7, RZ, 0xc0, !PT ;  /* 0x0000000705047812 */ /* 0x000fe400078ec0ff */
[----:B------:R-:W-:Y:S02]  /*0730*/  ISETP.GE.U32.AND.EX P1, PT, RZ, RZ, PT, P1 ;  /* 0x000000ffff00720c */ /* 0x000fe40003f26110 */
[----:B------:R-:W-:-:S04]  /*0740*/  ISETP.NE.U32.AND P0, PT, R4, RZ, PT ;  /* 0x000000ff0400720c */ /* 0x000fc80003f05070 */
[----:B------:R-:W-:-:S07]  /*0750*/  ISETP.NE.AND.EX P0, PT, RZ, RZ, PT, P0 ;  /* 0x000000ffff00720c */ /* 0x000fce0003f05300 */
[----:B------:R-:W-:Y:S06]  /*0760*/  @!P1 BRA `(.L_x_3) ;  /* 0x0000000000549947 */ /* 0x000fec0003800000 */
[----:B------:R-:W0:Y:S02]  /*0770*/  LDC.64 R20, c[0x0][0x390] ;  /* 0x0000e400ff147b82 */ /* 0x000e240000000a00 */
[----:B0-----:R-:W-:-:S04]  /*0780*/  LEA R20, P1, R7, R20, 0x3 ;  /* 0x0000001407147211 */ /* 0x001fc800078218ff */
[----:B------:R-:W-:-:S05]  /*0790*/  LEA.HI.X R21, R7, R21, R22, 0x3, P1 ;  /* 0x0000001507157211 */ /* 0x000fca00008f1c16 */
[----:B------:R-:W2:Y:S04]  /*07a0*/  LDG.E.64 R28, desc[UR6][R20.64] ;  /* 0x00000006141c7981 */ /* 0x000ea8000c1e1b00 */
[----:B------:R-:W2:Y:S04]  /*07b0*/  LDG.E.64 R26, desc[UR6][R20.64+0x8] ;  /* 0x00000806141a7981 */ /* 0x000ea8000c1e1b00 */
[----:B------:R-:W3:Y:S04]  /*07c0*/  LDG.E.64 R8, desc[UR6][R20.64+0x10] ;  /* 0x0000100614087981 */ /* 0x000ee8000c1e1b00 */
[----:B------:R-:W3:Y:S04]  /*07d0*/  LDG.E.64 R10, desc[UR6][R20.64+0x18] ;  /* 0x00001806140a7981 */ /* 0x000ee8000c1e1b00 */
[----:B------:R-:W4:Y:S04]  /*07e0*/  LDG.E.64 R12, desc[UR6][R20.64+0x20] ;  /* 0x00002006140c7981 */ /* 0x000f28000c1e1b00 */
[----:B------:R-:W4:Y:S04]  /*07f0*/  LDG.E.64 R16, desc[UR6][R20.64+0x28] ;  /* 0x0000280614107981 */ /* 0x000f28000c1e1b00 */
[----:B------:R-:W5:Y:S04]  /*0800*/  LDG.E.64 R18, desc[UR6][R20.64+0x30] ;  /* 0x0000300614127981 */ /* 0x000f68000c1e1b00 */
[----:B------:R-:W5:Y:S01]  /*0810*/  LDG.E.64 R20, desc[UR6][R20.64+0x38] ;  /* 0x0000380614147981 */ /* 0x000f62000c1e1b00 */
[----:B------:R-:W-:-:S05]  /*0820*/  IADD3 R7, P5, PT, R7, 0x8, RZ ;  /* 0x0000000807077810 */ /* 0x000fca0007fbe0ff */
[----:B------:R-:W-:Y:S01]  /*0830*/  IMAD.X R22, RZ, RZ, R22, P5 ;  /* 0x000000ffff167224 */ /* 0x000fe200028e0616 */
[----:B--2---:R-:W-:-:S04]  /*0840*/  IADD3 R15, P1, P2, R26, R28, R15 ;  /* 0x0000001c1a0f7210 */ /* 0x004fc80007a3e00f */
[----:B------:R-:W-:Y:S02]  /*0850*/  IADD3.X R25, PT, PT, R27, R29, R25, P1, P2 ;  /* 0x0000001d1b197210 */ /* 0x000fe40000fe4419 */
[----:B---3--:R-:W-:-:S04]  /*0860*/  IADD3 R15, P3, P4, R10, R8, R15 ;  /* 0x000000080a0f7210 */ /* 0x008fc80007c7e00f */
[----:B------:R-:W-:Y:S02]  /*0870*/  IADD3.X R9, PT, PT, R11, R9, R25, P3, P4 ;  /* 0x000000090b097210 */ /* 0x000fe40001fe8419 */
[----:B----4-:R-:W-:-:S04]  /*0880*/  IADD3 R15, P2, P1, R16, R12, R15 ;  /* 0x0000000c100f7210 */ /* 0x010fc8000795e00f */
[----:B------:R-:W-:Y:S02]  /*0890*/  IADD3.X R13, PT, PT, R17, R13, R9, P2, P1 ;  /* 0x0000000d110d7210 */ /* 0x000fe400017e2409 */
[----:B-----5:R-:W-:-:S04]  /*08a0*/  IADD3 R15, P3, P4, R20, R18, R15 ;  /* 0x00000012140f7210 */ /* 0x020fc80007c7e00f */
[----:B------:R-:W-:-:S09]  /*08b0*/  IADD3.X R25, PT, PT, R21, R19, R13, P3, P4 ;  /* 0x0000001315197210 */ /* 0x000fd20001fe840d */
.L_x_3:
[----:B------:R-:W-:Y:S05]  /*08c0*/  @!P0 BRA `(.L_x_0) ;  /* 0x00000000008c8947 */ /* 0x000fea0003800000 */
[----:B------:R-:W-:-:S04]  /*08d0*/  ISETP.GE.U32.AND P0, PT, R4, 0x4, PT ;  /* 0x000000040400780c */ /* 0x000fc80003f06070 */
[----:B------:R-:W-:-:S13]  /*08e0*/  ISETP.GE.U32.AND.EX P0, PT, RZ, RZ, PT, P0 ;  /* 0x000000ffff00720c */ /* 0x000fda0003f06100 */
[----:B------:R-:W0:Y:S02]  /*08f0*/  @P0 LDC.64 R18, c[0x0][0x390] ;  /* 0x0000e400ff120b82 */ /* 0x000e240000000a00 */
[----:B0-----:R-:W-:-:S04]  /*0900*/  @P0 LEA R18, P1, R7, R18, 0x3 ;  /* 0x0000001207120211 */ /* 0x001fc800078218ff */
[----:B------:R-:W-:-:S05]  /*0910*/  @P0 LEA.HI.X R19, R7, R19, R22, 0x3, P1 ;  /* 0x0000001307130211 */ /* 0x000fca00008f1c16 */
[----:B------:R-:W2:Y:S04]  /*0920*/  @P0 LDG.E.64 R8, desc[UR6][R18.64] ;  /* 0x0000000612080981 */ /* 0x000ea8000c1e1b00 */
[----:B------:R-:W2:Y:S04]  /*0930*/  @P0 LDG.E.64 R10, desc[UR6][R18.64+0x8] ;  /* 0x00000806120a0981 */ /* 0x000ea8000c1e1b00 */
[----:B------:R-:W3:Y:S04]  /*0940*/  @P0 LDG.E.64 R12, desc[UR6][R18.64+0x10] ;  /* 0x00001006120c0981 */ /* 0x000ee8000c1e1b00 */
[----:B------:R-:W3:Y:S01]  /*0950*/  @P0 LDG.E.64 R16, desc[UR6][R18.64+0x18] ;  /* 0x0000180612100981 */ /* 0x000ee2000c1e1b00 */
[----:B------:R-:W-:Y:S01]  /*0960*/  LOP3.LUT R14, R5, 0x3, RZ, 0xc0, !PT ;  /* 0x00000003050e7812 */ /* 0x000fe200078ec0ff */
[----:B------:R-:W-:Y:S01]  /*0970*/  IMAD.MOV.U32 R20, RZ, RZ, RZ ;  /* 0x000000ffff147224 */ /* 0x000fe200078e00ff */
[----:B------:R-:W-:-:S02]  /*0980*/  @P0 IADD3 R7, P4, PT, R7, 0x4, RZ ;  /* 0x0000000407070810 */ /* 0x000fc40007f9e0ff */
[----:B------:R-:W-:-:S03]  /*0990*/  ISETP.NE.U32.AND P1, PT, R14, RZ, PT ;  /* 0x000000ff0e00720c */ /* 0x000fc60003f25070 */
[----:B------:R-:W-:Y:S01]  /*09a0*/  @P0 IMAD.X R22, RZ, RZ, R22, P4 ;  /* 0x000000ffff160224 */ /* 0x000fe200020e0616 */
[----:B------:R-:W-:Y:S02]  /*09b0*/  ISETP.NE.AND.EX P1, PT, R20, RZ, PT, P1 ;  /* 0x000000ff1400720c */ /* 0x000fe40003f25310 */
[----:B--2---:R-:W-:-:S04]  /*09c0*/  @P0 IADD3 R5, P3, P2, R10, R8, R15 ;  /* 0x000000080a050210 */ /* 0x004fc80007a7e00f */
[----:B------:R-:W-:Y:S02]  /*09d0*/  @P0 IADD3.X R9, PT, PT, R11, R9, R25, P3, P2 ;  /* 0x000000090b090210 */ /* 0x000fe40001fe4419 */
[----:B---3--:R-:W-:-:S04]  /*09e0*/  @P0 IADD3 R15, P5, P6, R16, R12, R5 ;  /* 0x0000000c100f0210 */ /* 0x008fc80007ebe005 */
[----:B------:R-:W-:Y:S01]  /*09f0*/  @P0 IADD3.X R25, PT, PT, R17, R13, R9, P5, P6 ;  /* 0x0000000d11190210 */ /* 0x000fe20002fec409 */
[----:B------:R-:W-:Y:S08]  /*0a00*/  @!P1 BRA `(.L_x_0) ;  /* 0x00000000003c9947 */ /* 0x000ff00003800000 */
[----:B------:R-:W0:Y:S02]  /*0a10*/  LDC.64 R4, c[0x0][0x390] ;  /* 0x0000e400ff047b82 */ /* 0x000e240000000a00 */
[----:B0-----:R-:W-:-:S04]  /*0a20*/  LEA R6, P0, R7, R4, 0x3 ;  /* 0x0000000407067211 */ /* 0x001fc800078018ff */
[----:B------:R-:W-:-:S09]  /*0a30*/  LEA.HI.X R7, R7, R5, R22, 0x3, P0 ;  /* 0x0000000507077211 */ /* 0x000fd200000f1c16 */
.L_x_4:
[----:B------:R-:W-:Y:S02]  /*0a40*/  IMAD.MOV.U32 R4, RZ, RZ, R6 ;  /* 0x000000ffff047224 */ /* 0x000fe400078e0006 */
[----:B------:R-:W-:-:S06]  /*0a50*/  IMAD.MOV.U32 R5, RZ, RZ, R7 ;  /* 0x000000ffff057224 */ /* 0x000fcc00078e0007 */
[----:B------:R-:W2:Y:S01]  /*0a60*/  LDG.E.64 R4, desc[UR6][R4.64] ;  /* 0x0000000604047981 */ /* 0x000ea2000c1e1b00 */
[----:B------:R-:W-:Y:S02]  /*0a70*/  IADD3 R14, P0, PT, R14, -0x1, RZ ;  /* 0xffffffff0e0e7810 */ /* 0x000fe40007f1e0ff */
[----:B------:R-:W-:Y:S02]  /*0a80*/  IADD3 R6, P2, PT, R6, 0x8, RZ ;  /* 0x0000000806067810 */ /* 0x000fe40007f5e0ff */
[----:B------:R-:W-:Y:S02]  /*0a90*/  IADD3.X R20, PT, PT, R20, -0x1, RZ, P0, !PT ;  /* 0xffffffff14147810 */ /* 0x000fe400007fe4ff */
[----:B------:R-:W-:Y:S01]  /*0aa0*/  ISETP.NE.U32.AND P0, PT, R14, RZ, PT ;  /* 0x000000ff0e00720c */ /* 0x000fe20003f05070 */
[----:B------:R-:W-:-:S03]  /*0ab0*/  IMAD.X R7, RZ, RZ, R7, P2 ;  /* 0x000000ffff077224 */ /* 0x000fc600010e0607 */
[----:B------:R-:W-:Y:S02]  /*0ac0*/  ISETP.NE.AND.EX P0, PT, R20, RZ, PT, P0 ;  /* 0x000000ff1400720c */ /* 0x000fe40003f05300 */
[----:B--2---:R-:W-:-:S05]  /*0ad0*/  IADD3 R15, P1, PT, R4, R15, RZ ;  /* 0x0000000f040f7210 */ /* 0x004fca0007f3e0ff */
[----:B------:R-:W-:-:S06]  /*0ae0*/  IMAD.X R25, R5, 0x1, R25, P1 ;  /* 0x0000000105197824 */ /* 0x000fcc00008e0619 */
[----:B------:R-:W-:Y:S05]  /*0af0*/  @P0 BRA `(.L_x_4) ;  /* 0xfffffffc00d00947 */ /* 0x000fea000383ffff */
.L_x_0:
[----:B------:R-:W0:Y:S02]  /*0b00*/  LDCU UR5, c[0x0][0x39c] ;  /* 0x00007380ff0577ac */ /* 0x000e240008000800 */
[----:B0-----:R-:W-:-:S13]  /*0b10*/  ISETP.GE.AND P0, PT, R3, UR5, PT ;  /* 0x0000000503007c0c */ /* 0x001fda000bf06270 */
[----:B------:R-:W-:Y:S05]  /*0b20*/  @P0 EXIT ;  /* 0x000000000000094d */ /* 0x000fea0003800000 */
[----:B------:R-:W0:Y:S01]  /*0b30*/  LDC R9, c[0x0][0x38c] ;  /* 0x0000e300ff097b82 */ /* 0x000e220000000800 */
[----:B------:R-:W1:Y:S01]  /*0b40*/  LDCU UR4, c[0x0][0x398] ;  /* 0x00007300ff0477ac */ /* 0x000e620008000800 */
[----:B------:R-:W-:-:S06]  /*0b50*/  IMAD R8, R2, UR5, RZ ;  /* 0x0000000502087c24 */ /* 0x000fcc000f8e02ff */
[----:B------:R-:W2:Y:S01]  /*0b60*/  LDC R12, c[0x0][0x39c] ;  /* 0x0000e700ff0c7b82 */ /* 0x000ea20000000800 */
[----:B-1----:R-:W-:Y:S01]  /*0b70*/  UIMAD UR4, UR4, UR5, URZ ;  /* 0x00000005040472a4 */ /* 0x002fe2000f8e02ff */
[----:B------:R-:W1:Y:S01]  /*0b80*/  LDCU UR5, c[0x0][0x360] ;  /* 0x00006c00ff0577ac */ /* 0x000e620008000800 */
[----:B0-----:R-:W0:Y:S01]  /*0b90*/  I2F.U32.RP R6, R9 ;  /* 0x0000000900067306 */ /* 0x001e220000209000 */
[----:B------:R-:W-:Y:S01]  /*0ba0*/  ISETP.NE.U32.AND P1, PT, R9, RZ, PT ;  /* 0x000000ff0900720c */ /* 0x000fe20003f25070 */
[----:B------:R-:W-:-:S06]  /*0bb0*/  USHF.R.S32.HI UR9, URZ, 0x1f, UR4 ;  /* 0x0000001fff097899 */ /* 0x000fcc0008011404 */
[----:B0-----:R-:W0:Y:S02]  /*0bc0*/  MUFU.RCP R6, R6 ;  /* 0x0000000600067308 */ /* 0x001e240000001000 */
[----:B0-----:R-:W-:-:S06]  /*0bd0*/  VIADD R5, R6, 0xffffffe ;  /* 0x0ffffffe06057836 */ /* 0x001fcc0000000000 */
[----:B------:R-:W0:Y:S02]  /*0be0*/  F2I.FTZ.U32.TRUNC.NTZ R5, R5 ;  /* 0x0000000500057305 */ /* 0x000e24000021f000 */
[----:B0-----:R-:W-:-:S04]  /*0bf0*/  IMAD.MOV R4, RZ, RZ, -R5 ;  /* 0x000000ffff047224 */ /* 0x001fc800078e0a05 */
[----:B------:R-:W-:Y:S02]  /*0c00*/  IMAD R7, R4, R9, RZ ;  /* 0x0000000904077224 */ /* 0x000fe400078e02ff */
[----:B------:R-:W-:-:S04]  /*0c10*/  IMAD.MOV.U32 R4, RZ, RZ, RZ ;  /* 0x000000ffff047224 */ /* 0x000fc800078e00ff */
[----:B------:R-:W-:Y:S02]  /*0c20*/  IMAD.HI.U32 R4, R5, R7, R4 ;  /* 0x0000000705047227 */ /* 0x000fe400078e0004 */
[----:B------:R-:W0:Y:S04]  /*0c30*/  LDC.64 R6, c[0x0][0x390] ;  /* 0x0000e400ff067b82 */ /* 0x000e280000000a00 */
[----:B------:R-:W-:-:S04]  /*0c40*/  IMAD.HI.U32 R4, R4, UR8, RZ ;  /* 0x0000000804047c27 */ /* 0x000fc8000f8e00ff */
[----:B------:R-:W-:-:S04]  /*0c50*/  IMAD.MOV R4, RZ, RZ, -R4 ;  /* 0x000000ffff047224 */ /* 0x000fc800078e0a04 */
[----:B------:R-:W-:Y:S02]  /*0c60*/  IMAD R10, R9, R4, UR8 ;  /* 0x00000008090a7e24 */ /* 0x000fe4000f8e0204 */
[----:B------:R-:W3:Y:S03]  /*0c70*/  LDC.64 R4, c[0x0][0x3a0] ;  /* 0x0000e800ff047b82 */ /* 0x000ee60000000a00 */
[----:B------:R-:W-:-:S13]  /*0c80*/  ISETP.GE.U32.AND P0, PT, R10, R9, PT ;  /* 0x000000090a00720c */ /* 0x000fda0003f06070 */
[----:B------:R-:W-:-:S05]  /*0c90*/  @P0 IMAD.IADD R10, R10, 0x1, -R9 ;  /* 0x000000010a0a0824 */ /* 0x000fca00078e0a09 */
[----:B------:R-:W-:-:S13]  /*0ca0*/  ISETP.GE.U32.AND P0, PT, R10, R9, PT ;  /* 0x000000090a00720c */ /* 0x000fda0003f06070 */
[----:B------:R-:W-:Y:S01]  /*0cb0*/  @P0 IMAD.IADD R10, R10, 0x1, -R9 ;  /* 0x000000010a0a0824 */ /* 0x000fe200078e0a09 */
[----:B------:R-:W-:Y:S01]  /*0cc0*/  @!P1 LOP3.LUT R10, RZ, R9, RZ, 0x33, !PT ;  /* 0x00000009ff0a9212 */ /* 0x000fe200078e33ff */
[----:B------:R-:W-:-:S03]  /*0cd0*/  IMAD.MOV.U32 R9, RZ, RZ, RZ ;  /* 0x000000ffff097224 */ /* 0x000fc600078e00ff */
[----:B------:R-:W-:-:S05]  /*0ce0*/  IADD3 R15, P0, PT, R10, R15, RZ ;  /* 0x0000000f0a0f7210 */ /* 0x000fca0007f1e0ff */
[----:B------:R-:W-:Y:S01]  /*0cf0*/  IMAD.X R25, RZ, RZ, R25, P0 ;  /* 0x000000ffff197224 */ /* 0x000fe200000e0619 */
[----:B0-----:R-:W-:Y:S01]  /*0d00*/  LEA R6, P0, R0, R6, 0x3 ;  /* 0x0000000600067211 */ /* 0x001fe200078018ff */
[----:B------:R-:W-:-:S03]  /*0d10*/  IMAD.WIDE.U32 R8, R15, UR4, R8 ;  /* 0x000000040f087c25 */ /* 0x000fc6000f8e0008 */
[----:B------:R-:W-:Y:S01]  /*0d20*/  LEA.HI.X R7, R0, R7, RZ, 0x3, P0 ;  /* 0x0000000700077211 */ /* 0x000fe200000f1cff */
[----:B------:R-:W-:-:S04]  /*0d30*/  IMAD R2, R25, UR4, RZ ;  /* 0x0000000419027c24 */ /* 0x000fc8000f8e02ff */
[----:B------:R-:W-:-:S04]  /*0d40*/  IMAD R15, R15, UR9, R2 ;  /* 0x000000090f0f7c24 */ /* 0x000fc8000f8e0202 */
[----:B-123--:R-:W-:-:S07]  /*0d50*/  IMAD.IADD R18, R9, 0x1, R15 ;  /* 0x0000000109127824 */ /* 0x00efce00078e020f */
.L_x_5:
[----:B0-----:R-:W2:Y:S01]  /*0d60*/  LDG.E.64 R14, desc[UR6][R6.64] ;  /* 0x00000006060e7981 */ /* 0x001ea2000c1e1b00 */
[----:B------:R-:W-:Y:S01]  /*0d70*/  IMAD.MOV.U32 R11, RZ, RZ, RZ ;  /* 0x000000ffff0b7224 */ /* 0x000fe200078e00ff */
[----:B--2---:R-:W-:-:S04]  /*0d80*/  ISETP.GT.U32.AND P0, PT, R14, R10, PT ;  /* 0x0000000a0e00720c */ /* 0x004fc80003f04070 */
[----:B------:R-:W-:-:S13]  /*0d90*/  ISETP.GT.AND.EX P0, PT, R15, RZ, PT, P0 ;  /* 0x000000ff0f00720c */ /* 0x000fda0003f04300 */
[----:B------:R-:W0:Y:S01]  /*0da0*/  @P0 LDC.64 R16, c[0x0][0x380] ;  /* 0x0000e000ff100b82 */ /* 0x000e220000000a00 */
[----:B------:R-:W-:-:S04]  /*0db0*/  @P0 IADD3 R0, P1, PT, R3, R8, RZ ;  /* 0x0000000803000210 */ /* 0x000fc80007f3e0ff */
[----:B------:R-:W-:Y:S02]  /*0dc0*/  @P0 LEA.HI.X.SX32 R2, R3, R18, 0x1, P1 ;  /* 0x0000001203020211 */ /* 0x000fe400008f0eff */
[----:B0-----:R-:W-:-:S04]  /*0dd0*/  @P0 LEA R16, P1, R0, R16, 0x2 ;  /* 0x0000001000100211 */ /* 0x001fc800078210ff */
[----:B------:R-:W-:-:S05]  /*0de0*/  @P0 LEA.HI.X R17, R0, R17, R2, 0x2, P1 ;  /* 0x0000001100110211 */ /* 0x000fca00008f1402 */
[----:B------:R-:W2:Y:S01]  /*0df0*/  @P0 LDG.E R11, desc[UR6][R16.64] ;  /* 0x00000006100b0981 */ /* 0x000ea2000c1e1900 */
[----:B------:R-:W-:Y:S02]  /*0e00*/  IMAD R15, R12, UR8, R3 ;  /* 0x000000080c0f7c24 */ /* 0x000fe4000f8e0203 */
[----:B------:R-:W-:Y:S02]  /*0e10*/  VIADD R3, R3, UR5 ;  /* 0x0000000503037c36 */ /* 0x000fe40008000000 */
[----:B------:R-:W-:-:S03]  /*0e20*/  IMAD.WIDE.U32 R14, R15, 0x4, R4 ;  /* 0x000000040f0e7825 */ /* 0x000fc600078e0004 */
[----:B------:R-:W-:Y:S02]  /*0e30*/  ISETP.GE.AND P0, PT, R3, R12, PT ;  /* 0x0000000c0300720c */ /* 0x000fe40003f06270 */
[----:B--2---:R0:W-:Y:S11]  /*0e40*/  STG.E desc[UR6][R14.64], R11 ;  /* 0x0000000b0e007986 */ /* 0x0041f6000c101906 */
[----:B------:R-:W-:Y:S05]  /*0e50*/  @!P0 BRA `(.L_x_5) ;  /* 0xfffffffc00c08947 */ /* 0x000fea000383ffff */
[----:B------:R-:W-:Y:S05]  /*0e60*/  EXIT ;  /* 0x000000000000794d */ /* 0x000fea0003800000 */
.L_x_6:
[----:B------:R-:W-:-:S00]  /*0e70*/  BRA `(.L_x_6) ;  /* 0xfffffffc00fc7947 */ /* 0x000fc0000383ffff */
[----:B------:R-:W-:-:S00]  /*0e80*/  NOP ;  /* 0x0000000000007918 */ /* 0x000fc00000000000 */
[----:B------:R-:W-:-:S00]  /*0e90*/  NOP ;  /* 0x0000000000007918 */ /* 0x000fc00000000000 */
[----:B------:R-:W-:-:S00]  /*0ea0*/  NOP ;  /* 0x0000000000007918 */ /* 0x000fc00000000000 */
[----:B------:R-:W-:-:S00]  /*0eb0*/  NOP ;  /* 0x0000000000007918 */ /* 0x000fc00000000000 */
[----:B------:R-:W-:-:S00]  /*0ec0*/  NOP ;  /* 0x0000000000007918 */ /* 0x000fc00000000000 */
[----:B------:R-:W-:-:S00]  /*0ed0*/  NOP ;  /* 0x0000000000007918 */ /* 0x000fc00000000000 */
[----:B------:R-:W-:-:S00]  /*0ee0*/  NOP ;  /* 0x0000000000007918 */ /* 0x000fc00000000000 */
[----:B------:R-:W-:-:S00]  /*0ef0*/  NOP ;  /* 0x0000000000007918 */ /* 0x000fc00000000000 */
.L_x_14:


//--------------------- .text._Z22transpose_depad_kernelPKfiiPKliiPf --------------------------
	.section	.text._Z22transpose_depad_kernelPKfiiPKliiPf,"ax",@progbits
	.align	128
        .global         _Z22transpose_depad_kernelPKfiiPKliiPf
        .type           _Z22transpose_depad_kernelPKfiiPKliiPf,@function
        .size           _Z22transpose_depad_kernelPKfiiPKliiPf,(.L_x_15 - _Z22transpose_depad_kernelPKfiiPKliiPf)
        .other          _Z22transpose_depad_kernelPKfiiPKliiPf,@"STO_CUDA_ENTRY STV_DEFAULT"
_Z22transpose_depad_kernelPKfiiPKliiPf:
.text._Z22transpose_depad_kernelPKfiiPKliiPf:
[----:B------:R-:W-:Y:S08]  /*0000*/  LDC R1, c[0x0][0x37c] ;  /* 0x0000df00ff017b82 */ /* 0x000ff00000000800 */
[----:B------:R-:W0:Y:S01]  /*0010*/  LDC R3, c[0x0][0x38c] ;  /* 0x0000e300ff037b82 */ /* 0x000e220000000800 */
[----:B------:R-:W0:Y:S01]  /*0020*/  LDCU UR4, c[0x0][0x398] ;  /* 0x00007300ff0477ac */ /* 0x000e220008000800 */
[----:B------:R-:W1:Y:S06]  /*0030*/  LDCU.64 UR6, c[0x0][0x358] ;  /* 0x00006b00ff0677ac */ /* 0x000e6c0008000a00 */
[----:B------:R-:W2:Y:S01]  /*0040*/  S2UR UR8, SR_CTAID.X ;  /* 0x00000000000879c3 */ /* 0x000ea20000002500 */
[----:B0-----:R-:W-:-:S04]  /*0050*/  IMAD R0, R3, UR4, RZ ;  /* 0x0000000403007c24 */ /* 0x001fc8000f8e02ff */
[----:B------:R-:W0:Y:S01]  /*0060*/  I2F.U32.RP R2, R0 ;  /* 0x0000000000027306 */ /* 0x000e220000209000 */
[----:B------:R-:W-:Y:S01]  /*0070*/  IMAD.MOV R7, RZ, RZ, -R0 ;  /* 0x000000ffff077224 */ /* 0x000fe200078e0a00 */
[----:B------:R-:W-:-:S06]  /*0080*/  ISETP.NE.U32.AND P2, PT, R0, RZ, PT ;  /* 0x000000ff0000720c */ /* 0x000fcc0003f45070 */
[----:B0-----:R-:W0:Y:S02]  /*0090*/  MUFU.RCP R2, R2 ;  /* 0x0000000200027308 */ /* 0x001e240000001000 */
[----:B0-----:R-:W-:-:S06]  /*00a0*/  VIADD R4, R2, 0xffffffe ;  /* 0x0ffffffe02047836 */ /* 0x001fcc0000000000 */
[----:B------:R0:W3:Y:S02]  /*00b0*/  F2I.FTZ.U32.TRUNC.NTZ R5, R4 ;  /* 0x0000000400057305 */ /* 0x0000e4000021f000 */
[----:B0-----:R-:W-:Y:S02]  /*00c0*/  IMAD.MOV.U32 R4, RZ, RZ, RZ ;  /* 0x000000ffff047224 */ /* 0x001fe400078e00ff */
[----:B---3--:R-:W-:-:S04]  /*00d0*/  IMAD R7, R7, R5, RZ ;  /* 0x0000000507077224 */ /* 0x008fc800078e02ff */
[----:B------:R-:W-:-:S06]  /*00e0*/  IMAD.HI.U32 R5, R5, R7, R4 ;  /* 0x0000000705057227 */ /* 0x000fcc00078e0004 */
[----:B--2---:R-:W-:Y:S02]  /*00f0*/  IMAD.HI.U32 R9, R5, UR8, RZ ;  /* 0x0000000805097c27 */ /* 0x004fe4000f8e00ff */
[----:B------:R-:W0:Y:S02]  /*0100*/  LDC.64 R4, c[0x0][0x390] ;  /* 0x0000e400ff047b82 */ /* 0x000e240000000a00 */
[----:B------:R-:W-:-:S04]  /*0110*/  IMAD.MOV R7, RZ, RZ, -R9 ;  /* 0x000000ffff077224 */ /* 0x000fc800078e0a09 */
[----:B------:R-:W-:-:S05]  /*0120*/  IMAD R7, R0, R7, UR8 ;  /* 0x0000000800077e24 */ /* 0x000fca000f8e0207 */
[----:B------:R-:W-:-:S13]  /*0130*/  ISETP.GE.U32.AND P0, PT, R7, R0, PT ;  /* 0x000000000700720c */ /* 0x000fda0003f06070 */
[----:B------:R-:W-:Y:S02]  /*0140*/  @P0 IMAD.IADD R7, R7, 0x1, -R0 ;  /* 0x0000000107070824 */ /* 0x000fe400078e0a00 */
[----:B------:R-:W-:-:S03]  /*0150*/  @P0 VIADD R9, R9, 0x1 ;  /* 0x0000000109090836 */ /* 0x000fc60000000000 */
[----:B------:R-:W-:-:S13]  /*0160*/  ISETP.GE.U32.AND P1, PT, R7, R0, PT ;  /* 0x000000000700720c */ /* 0x000fda0003f26070 */
[----:B------:R-:W-:Y:S01]  /*0170*/  @P1 VIADD R9, R9, 0x1 ;  /* 0x0000000109091836 */ /* 0x000fe20000000000 */
[----:B------:R-:W-:-:S05]  /*0180*/  @!P2 LOP3.LUT R9, RZ, R0, RZ, 0x33, !PT ;  /* 0x00000000ff09a212 */ /* 0x000fca00078e33ff */
[----:B0-----:R-:W-:-:S06]  /*0190*/  IMAD.WIDE.U32 R4, R9, 0x8, R4 ;  /* 0x0000000809047825 */ /* 0x001fcc00078e0004 */
[----:B-1----:R-:W2:Y:S01]  /*01a0*/  LDG.E.64 R4, desc[UR6][R4.64] ;  /* 0x0000000604047981 */ /* 0x002ea2000c1e1b00 */
[----:B------:R-:W0:Y:S01]  /*01b0*/  I2F.U32.RP R8, R3 ;  /* 0x0000000300087306 */ /* 0x000e220000209000 */
[----:B------:R-:W-:-:S07]  /*01c0*/  ISETP.NE.U32.AND P1, PT, R3, RZ, PT ;  /* 0x000000ff0300720c */ /* 0x000fce0003f25070 */
[----:B0-----:R-:W0:Y:S02]  /*01d0*/  MUFU.RCP R8, R8 ;  /* 0x0000000800087308 */ /* 0x001e240000001000 */
[----:B0-----:R-:W-:-:S06]  /*01e0*/  VIADD R6, R8, 0xffffffe ;  /* 0x0ffffffe08067836 */ /* 0x001fcc0000000000 */
[----:B------:R0:W1:Y:S02]  /*01f0*/  F2I.FTZ.U32.TRUNC.NTZ R7, R6 ;  /* 0x0000000600077305 */ /* 0x000064000021f000 */
[----:B0-----:R-:W-:Y:S02]  /*0200*/  IMAD.MOV.U32 R6, RZ, RZ, RZ ;  /* 0x000000ffff067224 */ /* 0x001fe400078e00ff */
[----:B-1----:R-:W-:-:S04]  /*0210*/  IMAD.MOV R2, RZ, RZ, -R7 ;  /* 0x000000ffff027224 */ /* 0x002fc800078e0a07 */
[----:B------:R-:W-:-:S04]  /*0220*/  IMAD R11, R2, R3, RZ ;  /* 0x00000003020b7224 */ /* 0x000fc800078e02ff */
[----:B------:R-:W-:-:S06]  /*0230*/  IMAD.HI.U32 R7, R7, R11, R6 ;  /* 0x0000000b07077227 */ /* 0x000fcc00078e0006 */
[----:B------:R-:W-:-:S04]  /*0240*/  IMAD.HI.U32 R7, R7, UR8, RZ ;  /* 0x0000000807077c27 */ /* 0x000fc8000f8e00ff */
[----:B------:R-:W-:-:S04]  /*0250*/  IMAD.MOV R2, RZ, RZ, -R7 ;  /* 0x000000ffff027224 */ /* 0x000fc800078e0a07 */
[----:B------:R-:W-:-:S05]  /*0260*/  IMAD R2, R3, R2, UR8 ;  /* 0x0000000803027e24 */ /* 0x000fca000f8e0202 */
[----:B------:R-:W-:-:S13]  /*0270*/  ISETP.GE.U32.AND P0, PT, R2, R3, PT ;  /* 0x000000030200720c */ /* 0x000fda0003f06070 */
[----:B------:R-:W-:-:S05]  /*0280*/  @P0 IMAD.IADD R2, R2, 0x1, -R3 ;  /* 0x0000000102020824 */ /* 0x000fca00078e0a03 */
[----:B------:R-:W-:-:S13]  /*0290*/  ISETP.GE.U32.AND P0, PT, R2, R3, PT ;  /* 0x000000030200720c */ /* 0x000fda0003f06070 */
[----:B------:R-:W-:Y:S01]  /*02a0*/  @P0 IMAD.IADD R2, R2, 0x1, -R3 ;  /* 0x0000000102020824 */ /* 0x000fe200078e0a03 */
[----:B------:R-:W-:-:S04]  /*02b0*/  @!P1 LOP3.LUT R2, RZ, R3, RZ, 0x33, !PT ;  /* 0x00000003ff029212 */ /* 0x000fc800078e33ff */
[----:B--2---:R-:W-:-:S04]  /*02c0*/  ISETP.GT.U32.AND P0, PT, R4, R2, PT ;  /* 0x000000020400720c */ /* 0x004fc80003f04070 */
[----:B------:R-:W-:-:S13]  /*02d0*/  ISETP.GT.AND.EX P0, PT, R5, RZ, PT, P0 ;  /* 0x000000ff0500720c */ /* 0x000fda0003f04300 */
[----:B------:R-:W-:Y:S05]  /*02e0*/  @!P0 EXIT ;  /* 0x000000000000894d */ /* 0x000fea0003800000 */
[----:B------:R-:W0:Y:S01]  /*02f0*/  S2R R3, SR_TID.X ;  /* 0x0000000000037919 */ /* 0x000e220000002100 */
[----:B------:R-:W-:Y:S01]  /*0300*/  ISETP.GT.U32.AND P0, PT, R0, UR8, PT ;  /* 0x0000000800007c0c */ /* 0x000fe2000bf04070 */
[----:B------:R-:W-:Y:S02]  /*0310*/  IMAD.MOV.U32 R15, RZ, RZ, RZ ;  /* 0x000000ffff0f7224 */ /* 0x000fe400078e00ff */
[----:B------:R-:W-:-:S10]  /*0320*/  IMAD.MOV.U32 R25, RZ, RZ, RZ ;  /* 0x000000ffff197224 */ /* 0x000fd400078e00ff */
[----:B------:R-:W-:Y:S05]  /*0330*/  @P0 BRA `(.L_x_7) ;  /* 0x0000000400fc0947 */ /* 0x000fea0003800000 */
        /* <DEDUP_REMOVED lines=12> */
[----:B------:R-:W1:Y:S01]  /*0400*/  LDCU.64 UR4, c[0x0][0x390] ;  /* 0x00007200ff0477ac */ /* 0x000e620008000a00 */
[----:B------:R-:W-:Y:S01]  /*0410*/  LOP3.LUT R7, R5, 0x7ffffff0, RZ, 0xc0, !PT ;  /* 0x7ffffff005077812 */ /* 0x000fe200078ec0ff */
[----:B------:R-:W-:Y:S02]  /*0420*/  IMAD.MOV.U32 R22, RZ, RZ, RZ ;  /* 0x000000ffff167224 */ /* 0x000fe400078e00ff */
[----:B------:R-:W-:Y:S02]  /*0430*/  IMAD.MOV.U32 R15, RZ, RZ, RZ ;  /* 0x000000ffff0f7224 */ /* 0x000fe400078e00ff */
[----:B------:R-:W-:Y:S02]  /*0440*/  IMAD.MOV.U32 R25, RZ, RZ, RZ ;  /* 0x000000ffff197224 */ /* 0x000fe400078e00ff */
[----:B------:R-:W-:Y:S02]  /*0450*/  IMAD.MOV.U32 R4, RZ, RZ, RZ ;  /* 0x000000ffff047224 */ /* 0x000fe400078e00ff */
[----:B------:R-:W-:Y:S01]  /*0460*/  IMAD.MOV.U32 R23, RZ, RZ, R7 ;  /* 0x000000ffff177224 */ /* 0x000fe200078e0007 */
[----:B-1----:R-:W-:-:S04]  /*0470*/  UIADD3 UR4, UP0, UPT, UR4, 0x40, URZ ;  /* 0x0000004004047890 */ /* 0x002fc8000ff1e0ff */
[----:B------:R-:W-:Y:S02]  /*0480*/  UIADD3.X UR5, UPT, UPT, URZ, UR5, URZ, UP0, !UPT ;  /* 0x00000005ff057290 */ /* 0x000fe400087fe4ff */
[----:B------:R-:W-:-:S04]  /*0490*/  IMAD.U32 R10, RZ, RZ, UR4 ;  /* 0x00000004ff0a7e24 */ /* 0x000fc8000f8e00ff */
[----:B------:R-:W-:-:S07]  /*04a0*/  IMAD.U32 R9, RZ, RZ, UR5 ;  /* 0x00000005ff097e24 */ /* 0x000fce000f8e00ff */
.L_x_9:
        /* <DEDUP_REMOVED lines=40> */
.L_x_8:
[----:B------:R-:W-:Y:S05]  /*0730*/  @!P0 BRA `(.L_x_7) ;  /* 0x0000000000fc8947 */ /* 0x000fea0003800000 */
[----:B------:R-:W-:Y:S02]  /*0740*/  ISETP.GE.U32.AND P1, PT, R6, 0x8, PT ;  /* 0x000000080600780c */ /* 0x000fe40003f26070 */
[----:B------:R-:W-:Y:S02]  /*0750*/  LOP3.LUT R4, R5, 0x7, RZ, 0xc0, !PT ;  /* 0x0000000705047812 */ /* 0x000fe400078ec0ff */
[----:B------:R-:W-:Y:S02]  /*0760*/  ISETP.GE.U32.AND.EX P1, PT, RZ, RZ, PT, P1 ;  /* 0x000000ffff00720c */ /* 0x000fe40003f26110 */
[----:B------:R-:W-:-:S04]  /*0770*/  ISETP.NE.U32.AND P0, PT, R4, RZ, PT ;  /* 0x000000ff0400720c */ /* 0x000fc80003f05070 */
[----:B------:R-:W-:-:S07]  /*0780*/  ISETP.NE.AND.EX P0, PT, RZ, RZ, PT, P0 ;  /* 0x000000ffff00720c */ /* 0x000fce0003f05300 */
[----:B------:R-:W-:Y:S06]  /*0790*/  @!P1 BRA `(.L_x_10) ;  /* 0x0000000000549947 */ /* 0x000fec0003800000 */
[----:B------:R-:W1:Y:S02]  /*07a0*/  LDC.64 R20, c[0x0][0x390] ;  /* 0x0000e400ff147b82 */ /* 0x000e640000000a00 */
[----:B-1----:R-:W-:-:S04]  /*07b0*/  LEA R20, P1, R7, R20, 0x3 ;  /* 0x0000001407147211 */ /* 0x002fc800078218ff */
        /* <DEDUP_REMOVED lines=19> */
.L_x_10:
[----:B------:R-:W-:Y:S05]  /*08f0*/  @!P0 BRA `(.L_x_7) ;  /* 0x00000000008c8947 */ /* 0x000fea0003800000 */
[----:B------:R-:W-:-:S04]  /*0900*/  ISETP.GE.U32.AND P0, PT, R4, 0x4, PT ;  /* 0x000000040400780c */ /* 0x000fc80003f06070 */
[----:B------:R-:W-:-:S13]  /*0910*/  ISETP.GE.U32.AND.EX P0, PT, RZ, RZ, PT, P0 ;  /* 0x000000ffff00720c */ /* 0x000fda0003f06100 */
[----:B------:R-:W1:Y:S02]  /*0920*/  @P0 LDC.64 R18, c[0x0][0x390] ;  /* 0x0000e400ff120b82 */ /* 0x000e640000000a00 */
[----:B-1----:R-:W-:-:S04]  /*0930*/  @P0 LEA R18, P1, R7, R18, 0x3 ;  /* 0x0000001207120211 */ /* 0x002fc800078218ff */
        /* <DEDUP_REMOVED lines=16> */
[----:B------:R-:W1:Y:S02]  /*0a40*/  LDC.64 R4, c[0x0][0x390] ;  /* 0x0000e400ff047b82 */ /* 0x000e640000000a00 */
[----:B-1----:R-:W-:-:S04]  /*0a50*/  LEA R6, P0, R7, R4, 0x3 ;  /* 0x0000000407067211 */ /* 0x002fc800078018ff */
[----:B------:R-:W-:-:S09]  /*0a60*/  LEA.HI.X R7, R7, R5, R22, 0x3, P0 ;  /* 0x0000000507077211 */ /* 0x000fd200000f1c16 */
.L_x_11:
        /* <DEDUP_REMOVED lines=12> */
.L_x_7:
[----:B------:R-:W0:Y:S02]  /*0b30*/  LDC R6, c[0x0][0x39c] ;  /* 0x0000e700ff067b82 */ /* 0x000e240000000800 */
[----:B0-----:R-:W-:-:S13]  /*0b40*/  ISETP.GE.AND P0, PT, R3, R6, PT ;  /* 0x000000060300720c */ /* 0x001fda0003f06270 */
[----:B------:R-:W-:Y:S05]  /*0b50*/  @P0 EXIT ;  /* 0x000000000000094d */ /* 0x000fea0003800000 */
[----:B------:R-:W0:Y:S01]  /*0b60*/  I2F.U32.RP R7, R0 ;  /* 0x0000000000077306 */ /* 0x000e220000209000 */
[----:B------:R-:W1:Y:S01]  /*0b70*/  LDCU UR9, c[0x0][0x38c] ;  /* 0x00007180ff0977ac */ /* 0x000e620008000800 */
[----:B------:R-:W-:Y:S01]  /*0b80*/  IMAD.MOV R9, RZ, RZ, -R0 ;  /* 0x000000ffff097224 */ /* 0x000fe200078e0a00 */
[----:B------:R-:W-:Y:S01]  /*0b90*/  ISETP.NE.U32.AND P1, PT, R0, RZ, PT ;  /* 0x000000ff0000720c */ /* 0x000fe20003f25070 */
[----:B------:R-:W2:Y:S01]  /*0ba0*/  LDCU UR5, c[0x0][0x398] ;  /* 0x00007300ff0577ac */ /* 0x000ea20008000800 */
[----:B------:R-:W3:Y:S01]  /*0bb0*/  LDCU UR4, c[0x0][0x360] ;  /* 0x00006c00ff0477ac */ /* 0x000ee20008000800 */
[----:B------:R-:W4:Y:S02]  /*0bc0*/  LDCU.64 UR10, c[0x0][0x3a0] ;  /* 0x00007400ff0a77ac */ /* 0x000f240008000a00 */
[----:B0-----:R-:W0:Y:S01]  /*0bd0*/  MUFU.RCP R7, R7 ;  /* 0x0000000700077308 */ /* 0x001e220000001000 */
[----:B-1----:R-:W-:-:S07]  /*0be0*/  ISETP.NE.U32.AND P2, PT, RZ, UR9, PT ;  /* 0x00000009ff007c0c */ /* 0x002fce000bf45070 */
[----:B------:R-:W1:Y:S01]  /*0bf0*/  I2F.U32.RP R8, UR9 ;  /* 0x0000000900087d06 */ /* 0x000e620008209000 */
[----:B--2---:R-:W-:Y:S02]  /*0c00*/  IMAD R13, R6, UR5, RZ ;  /* 0x00000005060d7c24 */ /* 0x004fe4000f8e02ff */
[----:B0-----:R-:W-:-:S05]  /*0c10*/  VIADD R4, R7, 0xffffffe ;  /* 0x0ffffffe07047836 */ /* 0x001fca0000000000 */
[----:B------:R0:W2:Y:S08]  /*0c20*/  F2I.FTZ.U32.TRUNC.NTZ R5, R4 ;  /* 0x0000000400057305 */ /* 0x0000b0000021f000 */
[----:B-1----:R-:W1:Y:S01]  /*0c30*/  MUFU.RCP R8, R8 ;  /* 0x0000000800087308 */ /* 0x002e620000001000 */
[----:B0-----:R-:W-:Y:S02]  /*0c40*/  IMAD.MOV.U32 R4, RZ, RZ, RZ ;  /* 0x000000ffff047224 */ /* 0x001fe400078e00ff */
[----:B--2---:R-:W-:-:S04]  /*0c50*/  IMAD R9, R9, R5, RZ ;  /* 0x0000000509097224 */ /* 0x004fc800078e02ff */
[----:B------:R-:W-:-:S06]  /*0c60*/  IMAD.HI.U32 R9, R5, R9, R4 ;  /* 0x0000000905097227 */ /* 0x000fcc00078e0004 */
[----:B------:R-:W-:-:S04]  /*0c70*/  IMAD.HI.U32 R9, R9, UR8, RZ ;  /* 0x0000000809097c27 */ /* 0x000fc8000f8e00ff */
[----:B------:R-:W-:Y:S02]  /*0c80*/  IMAD.MOV R9, RZ, RZ, -R9 ;  /* 0x000000ffff097224 */ /* 0x000fe400078e0a09 */
[----:B-1----:R-:W-:Y:S02]  /*0c90*/  VIADD R4, R8, 0xffffffe ;  /* 0x0ffffffe08047836 */ /* 0x002fe40000000000 */
[----:B------:R-:W-:Y:S02]  /*0ca0*/  IMAD R7, R0, R9, UR8 ;  /* 0x0000000800077e24 */ /* 0x000fe4000f8e0209 */
[----:B------:R0:W1:Y:S03]  /*0cb0*/  F2I.FTZ.U32.TRUNC.NTZ R5, R4 ;  /* 0x0000000400057305 */ /* 0x000066000021f000 */
[----:B------:R-:W-:Y:S01]  /*0cc0*/  ISETP.GE.U32.AND P0, PT, R7, R0, PT ;  /* 0x000000000700720c */ /* 0x000fe20003f06070 */
[----:B0-----:R-:W-:-:S02]  /*0cd0*/  IMAD.MOV.U32 R4, RZ, RZ, RZ ;  /* 0x000000ffff047224 */ /* 0x001fc400078e00ff */
[----:B-1----:R-:W-:-:S10]  /*0ce0*/  IMAD.MOV R9, RZ, RZ, -R5 ;  /* 0x000000ffff097224 */ /* 0x002fd400078e0a05 */
[----:B------:R-:W-:Y:S02]  /*0cf0*/  @P0 IMAD.IADD R7, R7, 0x1, -R0 ;  /* 0x0000000107070824 */ /* 0x000fe400078e0a00 */
[----:B------:R-:W-:-:S03]  /*0d00*/  IMAD R9, R9, UR9, RZ ;  /* 0x0000000909097c24 */ /* 0x000fc6000f8e02ff */
[-C--:B------:R-:W-:Y:S01]  /*0d10*/  ISETP.GE.U32.AND P0, PT, R7, R0.reuse, PT ;  /* 0x000000000700720c */ /* 0x080fe20003f06070 */
[----:B------:R-:W-:Y:S02]  /*0d20*/  IMAD.HI.U32 R8, R5, R9, R4 ;  /* 0x0000000905087227 */ /* 0x000fe400078e0004 */
[----:B------:R-:W0:Y:S10]  /*0d30*/  LDC.64 R4, c[0x0][0x380] ;  /* 0x0000e000ff047b82 */ /* 0x000e340000000a00 */
[----:B------:R-:W-:Y:S01]  /*0d40*/  @P0 IMAD.IADD R7, R7, 0x1, -R0 ;  /* 0x0000000107070824 */ /* 0x000fe200078e0a00 */
[----:B------:R-:W-:-:S05]  /*0d50*/  @!P1 LOP3.LUT R7, RZ, R0, RZ, 0x33, !PT ;  /* 0x00000000ff079212 */ /* 0x000fca00078e33ff */
[----:B------:R-:W-:-:S04]  /*0d60*/  IMAD.HI.U32 R9, R8, R7, RZ ;  /* 0x0000000708097227 */ /* 0x000fc800078e00ff */
[----:B------:R-:W-:-:S04]  /*0d70*/  IMAD.MOV R0, RZ, RZ, -R9 ;  /* 0x000000ffff007224 */ /* 0x000fc800078e0a09 */
[----:B------:R-:W-:-:S05]  /*0d80*/  IMAD R0, R0, UR9, R7 ;  /* 0x0000000900007c24 */ /* 0x000fca000f8e0207 */
[----:B------:R-:W-:-:S13]  /*0d90*/  ISETP.GE.U32.AND P0, PT, R0, UR9, PT ;  /* 0x0000000900007c0c */ /* 0x000fda000bf06070 */
[----:B------:R-:W-:Y:S02]  /*0da0*/  @P0 VIADD R0, R0, -UR9 ;  /* 0x8000000900000c36 */ /* 0x000fe40008000000 */
[----:B------:R-:W-:Y:S01]  /*0db0*/  @P0 VIADD R9, R9, 0x1 ;  /* 0x0000000109090836 */ /* 0x000fe20000000000 */
[----:B------:R-:W-:Y:S02]  /*0dc0*/  IADD3 R15, P0, PT, R2, R15, RZ ;  /* 0x0000000f020f7210 */ /* 0x000fe40007f1e0ff */
[----:B------:R-:W-:-:S03]  /*0dd0*/  ISETP.GE.U32.AND P1, PT, R0, UR9, PT ;  /* 0x0000000900007c0c */ /* 0x000fc6000bf26070 */
[----:B------:R-:W-:-:S04]  /*0de0*/  IMAD.X R0, RZ, RZ, R25, P0 ;  /* 0x000000ffff007224 */ /* 0x000fc800000e0619 */
[----:B------:R-:W-:Y:S01]  /*0df0*/  IMAD R2, R0, R13, RZ ;  /* 0x0000000d00027224 */ /* 0x000fe200078e02ff */
[----:B------:R-:W-:-:S05]  /*0e00*/  SHF.R.S32.HI R0, RZ, 0x1f, R13 ;  /* 0x0000001fff007819 */ /* 0x000fca000001140d */
[----:B------:R-:W-:Y:S01]  /*0e10*/  @P1 VIADD R9, R9, 0x1 ;  /* 0x0000000109091836 */ /* 0x000fe20000000000 */
[----:B------:R-:W-:Y:S01]  /*0e20*/  @!P2 LOP3.LUT R9, RZ, UR9, RZ, 0x33, !PT ;  /* 0x00000009ff09ac12 */ /* 0x000fe2000f8e33ff */
[----:B------:R-:W-:-:S04]  /*0e30*/  IMAD R7, R0, R15, R2 ;  /* 0x0000000f00077224 */ /* 0x000fc800078e0202 */
[----:B------:R-:W-:Y:S02]  /*0e40*/  IMAD R8, R9, R6, RZ ;  /* 0x0000000609087224 */ /* 0x000fe400078e02ff */
[----:B------:R-:W-:Y:S02]  /*0e50*/  IMAD.MOV.U32 R9, RZ, RZ, RZ ;  /* 0x000000ffff097224 */ /* 0x000fe400078e00ff */
[----:B------:R-:W-:-:S04]  /*0e60*/  IMAD.WIDE.U32 R12, R13, R15, R8 ;  /* 0x0000000f0d0c7225 */ /* 0x000fc800078e0008 */
[----:B0--34-:R-:W-:-:S07]  /*0e70*/  IMAD.IADD R2, R13, 0x1, R7 ;  /* 0x000000010d027824 */ /* 0x019fce00078e0207 */
.L_x_12:
[----:B0-----:R-:W-:-:S04]  /*0e80*/  IMAD R9, R6, UR8, R3 ;  /* 0x0000000806097c24 */ /* 0x001fc8000f8e0203 */
[----:B------:R-:W-:-:S06]  /*0e90*/  IMAD.WIDE.U32 R8, R9, 0x4, R4 ;  /* 0x0000000409087825 */ /* 0x000fcc00078e0004 */
[----:B------:R-:W2:Y:S01]  /*0ea0*/  LDG.E R9, desc[UR6][R8.64] ;  /* 0x0000000608097981 */ /* 0x000ea2000c1e1900 */
[----:B------:R-:W-:-:S04]  /*0eb0*/  IADD3 R0, P0, PT, R3, R12, RZ ;  /* 0x0000000c03007210 */ /* 0x000fc80007f1e0ff */
[C---:B------:R-:W-:Y:S01]  /*0ec0*/  LEA.HI.X.SX32 R7, R3.reuse, R2, 0x1, P0 ;  /* 0x0000000203077211 */ /* 0x040fe200000f0eff */
[----:B------:R-:W-:Y:S01]  /*0ed0*/  VIADD R3, R3, UR4 ;  /* 0x0000000403037c36 */ /* 0x000fe20008000000 */
[----:B------:R-:W-:-:S04]  /*0ee0*/  LEA R10, P0, R0, UR10, 0x2 ;  /* 0x0000000a000a7c11 */ /* 0x000fc8000f8010ff */
[----:B------:R-:W-:Y:S02]  /*0ef0*/  LEA.HI.X R11, R0, UR11, R7, 0x2, P0 ;  /* 0x0000000b000b7c11 */ /* 0x000fe400080f1407 */
[----:B------:R-:W-:-:S03]  /*0f00*/  ISETP.GE.AND P0, PT, R3, R6, PT ;  /* 0x000000060300720c */ /* 0x000fc60003f06270 */
[----:B--2---:R0:W-:Y:S10]  /*0f10*/  STG.E desc[UR6][R10.64], R9 ;  /* 0x000000090a007986 */ /* 0x0041f4000c101906 */
[----:B------:R-:W-:Y:S05]  /*0f20*/  @!P0 BRA `(.L_x_12) ;  /* 0xfffffffc00d48947 */ /* 0x000fea000383ffff */
[----:B------:R-:W-:Y:S05]  /*0f30*/  EXIT ;  /* 0x000000000000794d */ /* 0x000fea0003800000 */
.L_x_13:
        /* <DEDUP_REMOVED lines=12> */
.L_x_15:


//--------------------- .nv.shared.reserved.0     --------------------------
	.section	.nv.shared.reserved.0,"aw",@nobits
	.weak		__nv_reservedSMEM_offset_0_alias
	.size		__nv_reservedSMEM_offset_0_alias, 0, 64
	.other		__nv_reservedSMEM_offset_0_alias,@"STO_CUDA_RESERVED_SHARED STV_DEFAULT"
__nv_reservedSMEM_offset_0_alias:
	.zero		0
	.zero		64


//--------------------- .nv.constant0._Z20transpose_pad_kernelPKfiiPKliiPf --------------------------
	.section	.nv.constant0._Z20transpose_pad_kernelPKfiiPKliiPf,"a",@progbits
	.sectionflags	@""
	.align	4
.nv.constant0._Z20transpose_pad_kernelPKfiiPKliiPf:
	.zero		936


//--------------------- .nv.constant0._Z22transpose_depad_kernelPKfiiPKliiPf --------------------------
	.section	.nv.constant0._Z22transpose_depad_kernelPKfiiPKliiPf,"a",@progbits
	.sectionflags	@""
	.align	4
.nv.constant0._Z22transpose_depad_kernelPKfiiPKliiPf:
	.zero		936


//--------------------- SYMBOLS --------------------------

	.type		.nv.reservedSmem.offset0,@object
	.size		.nv.reservedSmem.offset0,0x4
